	.target	sm_90a

	.elftype	@"ET_EXEC"


//--------------------- .note.nv.tkinfo           --------------------------
	.section	.note.nv.tkinfo,"",@"SHT_NOTE"
	.sectionflags	@"SHF_NOTE_NV_TKINFO"
	.tkinfo
        /*0018*/ 	.word	0x00000002
        /*0030*/ 	.string	""
        /*0030*/ 	.string	"ptxas"
        /*0030*/ 	.string	"Cuda compilation tools, release 13.0, V13.0.88"
        /*0030*/ 	.string	"Build cuda_13.0.r13.0/compiler.36424714_0"
        /*0030*/ 	.string	"-arch sm_90a -m 64 "



//--------------------- .note.nv.cuinfo           --------------------------
	.section	.note.nv.cuinfo,"",@"SHT_NOTE"
	.sectionflags	@"SHF_NOTE_NV_CUINFO"
        /*0018*/ 	.short	0x0002
        /*001a*/ 	.short	0x005a
        /*001c*/ 	.short	0x0082
	.zero		2


//--------------------- .nv.info                  --------------------------
	.section	.nv.info,"",@"SHT_CUDA_INFO"
	.align	4


	//----- nvinfo : EIATTR_REGCOUNT
	.align		4
        /*0000*/ 	.byte	0x04, 0x2f
        /*0002*/ 	.short	(.L_12 - .L_11)
	.align		4
.L_11:
        /*0004*/ 	.word	index@(_ZN7cutlass13device_kernelINS_4conv6kernel13ConvUniversalINS1_16ConvProblemShapeILNS1_8OperatorE1ELi2EEENS1_10collective14CollectiveConvINS1_46MainloopSm90TmaGmmaWarpSpecializedImplicitGemmILS5_1ELi14ELi2EN4cute5tupleIJNSA_1CILi1EEESD_SD_EEENS1_36KernelImplicitTmaWarpSpecializedSm90ELi1EEENSB_IJNSC_ILi128EEESH_NSB_IJNSC_ILi32EEEEEEEEENS_6half_tESL_NSA_8TiledMMAINSA_8MMA_AtomIJNSA_4SM904GMMA26MMA_64x128x16_F32F16F16_SSILNSP_5MajorE0ELSR_1ELNSP_7ScaleInE1ELSS_1EEEEEENSA_6LayoutISE_NSB_IJNSC_ILi0EEESW_SW_EEEEENSB_IJNSA_10UnderscoreESZ_SZ_EEEEENS7_6detail26Sm90ImplicitGemmTileTraitsINSA_20SM90_TMA_LOAD_IM2COLENSA_14ComposedLayoutINSA_7SwizzleILi2ELi4ELi3EEENSA_18smem_ptr_flag_bitsILi16EEENSV_INSB_IJNSB_IJNSC_ILi8EEENSC_ILi16EEEEEENSB_IJSI_SD_EEENSB_IJSD_NSC_ILi14EEEEEEEEENSB_IJNSB_IJSI_NSC_ILi256EEEEEENSB_IJSD_SW_EEENSB_IJSW_NSC_ILi4096EEEEEEEEEEEEEvEENS13_INSA_13SM90_TMA_LOADENS15_INS16_ILi3ELi4ELi3EEES19_NSV_INSB_IJNSB_IJNSC_ILi64EEENSC_ILi2EEEEEENSB_IJS1A_NSC_ILi4EEEEEES1F_EEENSB_IJNSB_IJSD_NSC_ILi2048EEEEEENSB_IJS1S_NSC_ILi512EEEEEES1L_EEEEEEEvEEEENS_8epilogue10collective6detail29Sm90TmaWarpSpecializedAdapterINS28_15DefaultEpilogueISL_NSB_IJNSB_IJlllEEESD_SW_EEES2D_NS27_6thread17LinearCombinationISL_Li1EffLNS2E_9ScaleType4KindE0ELNS_15FloatRoundStyleE2ESL_EENS_4gemm15EpilogueDefaultEEEEEvvEEEEvNT_6ParamsE)
        /*0008*/ 	.word	0x0000009a


	//----- nvinfo : EIATTR_FRAME_SIZE
	.align		4
.L_12:
        /*000c*/ 	.byte	0x04, 0x11
        /*000e*/ 	.short	(.L_14 - .L_13)
	.align		4
.L_13:
        /*0010*/ 	.word	index@(_ZN7cutlass13device_kernelINS_4conv6kernel13ConvUniversalINS1_16ConvProblemShapeILNS1_8OperatorE1ELi2EEENS1_10collective14CollectiveConvINS1_46MainloopSm90TmaGmmaWarpSpecializedImplicitGemmILS5_1ELi14ELi2EN4cute5tupleIJNSA_1CILi1EEESD_SD_EEENS1_36KernelImplicitTmaWarpSpecializedSm90ELi1EEENSB_IJNSC_ILi128EEESH_NSB_IJNSC_ILi32EEEEEEEEENS_6half_tESL_NSA_8TiledMMAINSA_8MMA_AtomIJNSA_4SM904GMMA26MMA_64x128x16_F32F16F16_SSILNSP_5MajorE0ELSR_1ELNSP_7ScaleInE1ELSS_1EEEEEENSA_6LayoutISE_NSB_IJNSC_ILi0EEESW_SW_EEEEENSB_IJNSA_10UnderscoreESZ_SZ_EEEEENS7_6detail26Sm90ImplicitGemmTileTraitsINSA_20SM90_TMA_LOAD_IM2COLENSA_14ComposedLayoutINSA_7SwizzleILi2ELi4ELi3EEENSA_18smem_ptr_flag_bitsILi16EEENSV_INSB_IJNSB_IJNSC_ILi8EEENSC_ILi16EEEEEENSB_IJSI_SD_EEENSB_IJSD_NSC_ILi14EEEEEEEEENSB_IJNSB_IJSI_NSC_ILi256EEEEEENSB_IJSD_SW_EEENSB_IJSW_NSC_ILi4096EEEEEEEEEEEEEvEENS13_INSA_13SM90_TMA_LOADENS15_INS16_ILi3ELi4ELi3EEES19_NSV_INSB_IJNSB_IJNSC_ILi64EEENSC_ILi2EEEEEENSB_IJS1A_NSC_ILi4EEEEEES1F_EEENSB_IJNSB_IJSD_NSC_ILi2048EEEEEENSB_IJS1S_NSC_ILi512EEEEEES1L_EEEEEEEvEEEENS_8epilogue10collective6detail29Sm90TmaWarpSpecializedAdapterINS28_15DefaultEpilogueISL_NSB_IJNSB_IJlllEEESD_SW_EEES2D_NS27_6thread17LinearCombinationISL_Li1EffLNS2E_9ScaleType4KindE0ELNS_15FloatRoundStyleE2ESL_EENS_4gemm15EpilogueDefaultEEEEEvvEEEEvNT_6ParamsE)
        /*0014*/ 	.word	0x00000000


	//----- nvinfo : EIATTR_MIN_STACK_SIZE
	.align		4
.L_14:
        /*0018*/ 	.byte	0x04, 0x12
        /*001a*/ 	.short	(.L_16 - .L_15)
	.align		4
.L_15:
        /*001c*/ 	.word	index@(_ZN7cutlass13device_kernelINS_4conv6kernel13ConvUniversalINS1_16ConvProblemShapeILNS1_8OperatorE1ELi2EEENS1_10collective14CollectiveConvINS1_46MainloopSm90TmaGmmaWarpSpecializedImplicitGemmILS5_1ELi14ELi2EN4cute5tupleIJNSA_1CILi1EEESD_SD_EEENS1_36KernelImplicitTmaWarpSpecializedSm90ELi1EEENSB_IJNSC_ILi128EEESH_NSB_IJNSC_ILi32EEEEEEEEENS_6half_tESL_NSA_8TiledMMAINSA_8MMA_AtomIJNSA_4SM904GMMA26MMA_64x128x16_F32F16F16_SSILNSP_5MajorE0ELSR_1ELNSP_7ScaleInE1ELSS_1EEEEEENSA_6LayoutISE_NSB_IJNSC_ILi0EEESW_SW_EEEEENSB_IJNSA_10UnderscoreESZ_SZ_EEEEENS7_6detail26Sm90ImplicitGemmTileTraitsINSA_20SM90_TMA_LOAD_IM2COLENSA_14ComposedLayoutINSA_7SwizzleILi2ELi4ELi3EEENSA_18smem_ptr_flag_bitsILi16EEENSV_INSB_IJNSB_IJNSC_ILi8EEENSC_ILi16EEEEEENSB_IJSI_SD_EEENSB_IJSD_NSC_ILi14EEEEEEEEENSB_IJNSB_IJSI_NSC_ILi256EEEEEENSB_IJSD_SW_EEENSB_IJSW_NSC_ILi4096EEEEEEEEEEEEEvEENS13_INSA_13SM90_TMA_LOADENS15_INS16_ILi3ELi4ELi3EEES19_NSV_INSB_IJNSB_IJNSC_ILi64EEENSC_ILi2EEEEEENSB_IJS1A_NSC_ILi4EEEEEES1F_EEENSB_IJNSB_IJSD_NSC_ILi2048EEEEEENSB_IJS1S_NSC_ILi512EEEEEES1L_EEEEEEEvEEEENS_8epilogue10collective6detail29Sm90TmaWarpSpecializedAdapterINS28_15DefaultEpilogueISL_NSB_IJNSB_IJlllEEESD_SW_EEES2D_NS27_6thread17LinearCombinationISL_Li1EffLNS2E_9ScaleType4KindE0ELNS_15FloatRoundStyleE2ESL_EENS_4gemm15EpilogueDefaultEEEEEvvEEEEvNT_6ParamsE)
        /*0020*/ 	.word	0x00000000
.L_16:


//--------------------- .nv.compat                --------------------------
	.section	.nv.compat,"",@"SHT_CUDA_COMPAT_INFO"
	.align	4
        /*0000*/ 	.byte	0x02, 0x09, 0x01, 0x00, 0x02, 0x02, 0x04, 0x00, 0x02, 0x05, 0x05, 0x00, 0x03, 0x07, 0x01, 0x01
        /*0010*/ 	.byte	0x02, 0x03, 0x01, 0x00, 0x02, 0x06, 0x01, 0x00, 0x04, 0x0b, 0x08, 0x00, 0x00, 0x00, 0x00, 0x00
        /*0020*/ 	.byte	0x00, 0x00, 0x00, 0x00


//--------------------- .nv.info._ZN7cutlass13device_kernelINS_4conv6kernel13ConvUniversalINS1_16ConvProblemShapeILNS1_8OperatorE1ELi2EEENS1_10collective14CollectiveConvINS1_46MainloopSm90TmaGmmaWarpSpecializedImplicitGemmILS5_1ELi14ELi2EN4cute5tupleIJNSA_1CILi1EEESD_SD_EEENS1_36KernelImplicitTmaWarpSpecializedSm90ELi1EEENSB_IJNSC_ILi128EEESH_NSB_IJNSC_ILi32EEEEEEEEENS_6half_tESL_NSA_8TiledMMAINSA_8MMA_AtomIJNSA_4SM904GMMA26MMA_64x128x16_F32F16F16_SSILNSP_5MajorE0ELSR_1ELNSP_7ScaleInE1ELSS_1EEEEEENSA_6LayoutISE_NSB_IJNSC_ILi0EEESW_SW_EEEEENSB_IJNSA_10UnderscoreESZ_SZ_EEEEENS7_6detail26Sm90ImplicitGemmTileTraitsINSA_20SM90_TMA_LOAD_IM2COLENSA_14ComposedLayoutINSA_7SwizzleILi2ELi4ELi3EEENSA_18smem_ptr_flag_bitsILi16EEENSV_INSB_IJNSB_IJNSC_ILi8EEENSC_ILi16EEEEEENSB_IJSI_SD_EEENSB_IJSD_NSC_ILi14EEEEEEEEENSB_IJNSB_IJSI_NSC_ILi256EEEEEENSB_IJSD_SW_EEENSB_IJSW_NSC_ILi4096EEEEEEEEEEEEEvEENS13_INSA_13SM90_TMA_LOADENS15_INS16_ILi3ELi4ELi3EEES19_NSV_INSB_IJNSB_IJNSC_ILi64EEENSC_ILi2EEEEEENSB_IJS1A_NSC_ILi4EEEEEES1F_EEENSB_IJNSB_IJSD_NSC_ILi2048EEEEEENSB_IJS1S_NSC_ILi512EEEEEES1L_EEEEEEEvEEEENS_8epilogue10collective6detail29Sm90TmaWarpSpecializedAdapterINS28_15DefaultEpilogueISL_NSB_IJNSB_IJlllEEESD_SW_EEES2D_NS27_6thread17LinearCombinationISL_Li1EffLNS2E_9ScaleType4KindE0ELNS_15FloatRoundStyleE2ESL_EENS_4gemm15EpilogueDefaultEEEEEvvEEEEvNT_6ParamsE --------------------------
	.section	.nv.info._ZN7cutlass13device_kernelINS_4conv6kernel13ConvUniversalINS1_16ConvProblemShapeILNS1_8OperatorE1ELi2EEENS1_10collective14CollectiveConvINS1_46MainloopSm90TmaGmmaWarpSpecializedImplicitGemmILS5_1ELi14ELi2EN4cute5tupleIJNSA_1CILi1EEESD_SD_EEENS1_36KernelImplicitTmaWarpSpecializedSm90ELi1EEENSB_IJNSC_ILi128EEESH_NSB_IJNSC_ILi32EEEEEEEEENS_6half_tESL_NSA_8TiledMMAINSA_8MMA_AtomIJNSA_4SM904GMMA26MMA_64x128x16_F32F16F16_SSILNSP_5MajorE0ELSR_1ELNSP_7ScaleInE1ELSS_1EEEEEENSA_6LayoutISE_NSB_IJNSC_ILi0EEESW_SW_EEEEENSB_IJNSA_10UnderscoreESZ_SZ_EEEEENS7_6detail26Sm90ImplicitGemmTileTraitsINSA_20SM90_TMA_LOAD_IM2COLENSA_14ComposedLayoutINSA_7SwizzleILi2ELi4ELi3EEENSA_18smem_ptr_flag_bitsILi16EEENSV_INSB_IJNSB_IJNSC_ILi8EEENSC_ILi16EEEEEENSB_IJSI_SD_EEENSB_IJSD_NSC_ILi14EEEEEEEEENSB_IJNSB_IJSI_NSC_ILi256EEEEEENSB_IJSD_SW_EEENSB_IJSW_NSC_ILi4096EEEEEEEEEEEEEvEENS13_INSA_13SM90_TMA_LOADENS15_INS16_ILi3ELi4ELi3EEES19_NSV_INSB_IJNSB_IJNSC_ILi64EEENSC_ILi2EEEEEENSB_IJS1A_NSC_ILi4EEEEEES1F_EEENSB_IJNSB_IJSD_NSC_ILi2048EEEEEENSB_IJS1S_NSC_ILi512EEEEEES1L_EEEEEEEvEEEENS_8epilogue10collective6detail29Sm90TmaWarpSpecializedAdapterINS28_15DefaultEpilogueISL_NSB_IJNSB_IJlllEEESD_SW_EEES2D_NS27_6thread17LinearCombinationISL_Li1EffLNS2E_9ScaleType4KindE0ELNS_15FloatRoundStyleE2ESL_EENS_4gemm15EpilogueDefaultEEEEEvvEEEEvNT_6ParamsE,"",@"SHT_CUDA_INFO"
	.sectionflags	@""
	.align	4


	//----- nvinfo : EIATTR_CUDA_API_VERSION
	.align		4
        /*0000*/ 	.byte	0x04, 0x37
        /*0002*/ 	.short	(.L_18 - .L_17)
.L_17:
        /*0004*/ 	.word	0x00000082


	//----- nvinfo : EIATTR_KPARAM_INFO
	.align		4
.L_18:
        /*0008*/ 	.byte	0x04, 0x17
        /*000a*/ 	.short	(.L_20 - .L_19)
.L_19:
        /*000c*/ 	.word	0x00000000
        /*0010*/ 	.short	0x0000
        /*0012*/ 	.short	0x0070
        /*0014*/ 	.byte	0x00, 0xf0, 0x01, 0x0e


	//----- nvinfo : EIATTR_SPARSE_MMA_MASK
	.align		4
.L_20:
        /*0018*/ 	.byte	0x03, 0x50
        /*001a*/ 	.short	0x0000


	//----- nvinfo : EIATTR_MAXREG_COUNT
	.align		4
        /*001c*/ 	.byte	0x03, 0x1b
        /*001e*/ 	.short	0x00ff


	//----- nvinfo : EIATTR_NUM_BARRIERS
	.align		4
        /*0020*/ 	.byte	0x02, 0x4c
        /*0022*/ 	.byte	0x01
	.zero		1


	//----- nvinfo : EIATTR_MERCURY_ISA_VERSION
	.align		4
        /*0024*/ 	.byte	0x03, 0x5f
        /*0026*/ 	.short	0x0101


	//----- nvinfo : EIATTR_COOP_GROUP_MASK_REGIDS
	.align		4
        /*0028*/ 	.byte	0x04, 0x29
        /*002a*/ 	.short	(.L_22 - .L_21)


	//   ....[0]....
.L_21:
        /*002c*/ 	.word	0xffffffff


	//   ....[1]....
        /*0030*/ 	.word	0xffffffff


	//   ....[2]....
        /*0034*/ 	.word	0xffffffff


	//----- nvinfo : EIATTR_COOP_GROUP_INSTR_OFFSETS
	.align		4
.L_22:
        /*0038*/ 	.byte	0x04, 0x28
        /*003a*/ 	.short	(.L_24 - .L_23)


	//   ....[0]....
.L_23:
        /*003c*/ 	.word	0x00000060


	//   ....[1]....
        /*0040*/ 	.word	0x00000070


	//   ....[2]....
        /*0044*/ 	.word	0x00000130


	//----- nvinfo : EIATTR_MBARRIER_INSTR_OFFSETS
	.align		4
.L_24:
        /*0048*/ 	.byte	0x04, 0x39
        /*004a*/ 	.short	(.L_26 - .L_25)


	//   ....[0]....
.L_25:
        /*004c*/ 	.word	0x00000270
        /*0050*/ 	.word	0x000000ff
        /*0054*/ 	.word	0x00038000
        /*0058*/ 	.short	0x0100
        /*005a*/ 	.byte	0x08
	.zero		1


	//   ....[1]....
        /*005c*/ 	.word	0x00000280
        /*0060*/ 	.word	0x000000ff
        /*0064*/ 	.word	0x00038070
        /*0068*/ 	.short	0x0100
        /*006a*/ 	.byte	0x08
	.zero		1


	//   ....[2]....
        /*006c*/ 	.word	0x00000290
        /*0070*/ 	.word	0x000000ff
        /*0074*/ 	.word	0x00038008
        /*0078*/ 	.short	0x0100
        /*007a*/ 	.byte	0x08
	.zero		1


	//   ....[3]....
        /*007c*/ 	.word	0x000002a0
        /*0080*/ 	.word	0x000000ff
        /*0084*/ 	.word	0x00038078
        /*0088*/ 	.short	0x0100
        /*008a*/ 	.byte	0x08
	.zero		1


	//   ....[4]....
        /*008c*/ 	.word	0x000002b0
        /*0090*/ 	.word	0x000000ff
        /*0094*/ 	.word	0x00038010
        /*0098*/ 	.short	0x0100
        /*009a*/ 	.byte	0x08
	.zero		1


	//   ....[5]....
        /*009c*/ 	.word	0x000002c0
        /*00a0*/ 	.word	0x000000ff
        /*00a4*/ 	.word	0x00038080
        /*00a8*/ 	.short	0x0100
        /*00aa*/ 	.byte	0x08
	.zero		1


	//   ....[6]....
        /*00ac*/ 	.word	0x000002d0
        /*00b0*/ 	.word	0x000000ff
        /*00b4*/ 	.word	0x00038018
        /*00b8*/ 	.short	0x0100
        /*00ba*/ 	.byte	0x08
	.zero		1


	//   ....[7]....
        /*00bc*/ 	.word	0x000002e0
        /*00c0*/ 	.word	0x000000ff
        /*00c4*/ 	.word	0x00038088
        /*00c8*/ 	.short	0x0100
        /*00ca*/ 	.byte	0x08
	.zero		1


	//   ....[8]....
        /*00cc*/ 	.word	0x000002f0
        /*00d0*/ 	.word	0x000000ff
        /*00d4*/ 	.word	0x00038020
        /*00d8*/ 	.short	0x0100
        /*00da*/ 	.byte	0x08
	.zero		1


	//   ....[9]....
        /*00dc*/ 	.word	0x00000300
        /*00e0*/ 	.word	0x000000ff
        /*00e4*/ 	.word	0x00038090
        /*00e8*/ 	.short	0x0100
        /*00ea*/ 	.byte	0x08
	.zero		1


	//   ....[10]....
        /*00ec*/ 	.word	0x00000310
        /*00f0*/ 	.word	0x000000ff
        /*00f4*/ 	.word	0x00038028
        /*00f8*/ 	.short	0x0100
        /*00fa*/ 	.byte	0x08
	.zero		1


	//   ....[11]....
        /*00fc*/ 	.word	0x00000320
        /*0100*/ 	.word	0x000000ff
        /*0104*/ 	.word	0x00038098
        /*0108*/ 	.short	0x0100
        /*010a*/ 	.byte	0x08
	.zero		1


	//   ....[12]....
        /*010c*/ 	.word	0x00000330
        /*0110*/ 	.word	0x000000ff
        /*0114*/ 	.word	0x00038030
        /*0118*/ 	.short	0x0100
        /*011a*/ 	.byte	0x08
	.zero		1


	//   ....[13]....
        /*011c*/ 	.word	0x00000340
        /*0120*/ 	.word	0x000000ff
        /*0124*/ 	.word	0x000380a0
        /*0128*/ 	.short	0x0100
        /*012a*/ 	.byte	0x08
	.zero		1


	//   ....[14]....
        /*012c*/ 	.word	0x00000350
        /*0130*/ 	.word	0x000000ff
        /*0134*/ 	.word	0x00038038
        /*0138*/ 	.short	0x0100
        /*013a*/ 	.byte	0x08
	.zero		1


	//   ....[15]....
        /*013c*/ 	.word	0x00000360
        /*0140*/ 	.word	0x000000ff
        /*0144*/ 	.word	0x000380a8
        /*0148*/ 	.short	0x0100
        /*014a*/ 	.byte	0x08
	.zero		1


	//   ....[16]....
        /*014c*/ 	.word	0x00000370
        /*0150*/ 	.word	0x000000ff
        /*0154*/ 	.word	0x00038040
        /*0158*/ 	.short	0x0100
        /*015a*/ 	.byte	0x08
	.zero		1


	//   ....[17]....
        /*015c*/ 	.word	0x00000380
        /*0160*/ 	.word	0x000000ff
        /*0164*/ 	.word	0x000380b0
        /*0168*/ 	.short	0x0100
        /*016a*/ 	.byte	0x08
	.zero		1


	//   ....[18]....
        /*016c*/ 	.word	0x00000390
        /*0170*/ 	.word	0x000000ff
        /*0174*/ 	.word	0x00038048
        /*0178*/ 	.short	0x0100
        /*017a*/ 	.byte	0x08
	.zero		1


	//   ....[19]....
        /*017c*/ 	.word	0x000003a0
        /*0180*/ 	.word	0x000000ff
        /*0184*/ 	.word	0x000380b8
        /*0188*/ 	.short	0x0100
        /*018a*/ 	.byte	0x08
	.zero		1


	//   ....[20]....
        /*018c*/ 	.word	0x000003b0
        /*0190*/ 	.word	0x000000ff
        /*0194*/ 	.word	0x00038050
        /*0198*/ 	.short	0x0100
        /*019a*/ 	.byte	0x08
	.zero		1


	//   ....[21]....
        /*019c*/ 	.word	0x000003c0
        /*01a0*/ 	.word	0x000000ff
        /*01a4*/ 	.word	0x000380c0
        /*01a8*/ 	.short	0x0100
        /*01aa*/ 	.byte	0x08
	.zero		1


	//   ....[22]....
        /*01ac*/ 	.word	0x000003d0
        /*01b0*/ 	.word	0x000000ff
        /*01b4*/ 	.word	0x00038058
        /*01b8*/ 	.short	0x0100
        /*01ba*/ 	.byte	0x08
	.zero		1


	//   ....[23]....
        /*01bc*/ 	.word	0x000003e0
        /*01c0*/ 	.word	0x000000ff
        /*01c4*/ 	.word	0x000380c8
        /*01c8*/ 	.short	0x0100
        /*01ca*/ 	.byte	0x08
	.zero		1


	//   ....[24]....
        /*01cc*/ 	.word	0x000003f0
        /*01d0*/ 	.word	0x000000ff
        /*01d4*/ 	.word	0x00038060
        /*01d8*/ 	.short	0x0100
        /*01da*/ 	.byte	0x08
	.zero		1


	//   ....[25]....
        /*01dc*/ 	.word	0x00000400
        /*01e0*/ 	.word	0x000000ff
        /*01e4*/ 	.word	0x000380d0
        /*01e8*/ 	.short	0x0100
        /*01ea*/ 	.byte	0x08
	.zero		1


	//   ....[26]....
        /*01ec*/ 	.word	0x00000410
        /*01f0*/ 	.word	0x000000ff
        /*01f4*/ 	.word	0x00038068
        /*01f8*/ 	.short	0x0100
        /*01fa*/ 	.byte	0x08
	.zero		1


	//   ....[27]....
        /*01fc*/ 	.word	0x00000420
        /*0200*/ 	.word	0x000000ff
        /*0204*/ 	.word	0x000380d8
        /*0208*/ 	.short	0x0100
        /*020a*/ 	.byte	0x08
	.zero		1


	//   ....[28]....
        /*020c*/ 	.word	0x00000cd0
        /*0210*/ 	.word	0x00000004
        /*0214*/ 	.word	0x00038000
        /*0218*/ 	.short	0x010a
        /*021a*/ 	.byte	0x3f
	.zero		1


	//   ....[29]....
        /*021c*/ 	.word	0x00001030
        /*0220*/ 	.word	0x00000006
        /*0224*/ 	.word	0x00038000
        /*0228*/ 	.short	0x010a
        /*022a*/ 	.byte	0x3f
	.zero		1


	//   ....[30]....
        /*022c*/ 	.word	0x00001210
        /*0230*/ 	.word	0x000000ff
        /*0234*/ 	.word	0x00000000
        /*0238*/ 	.short	0x0101
        /*023a*/ 	.byte	0x06
	.zero		1


	//   ....[31]....
        /*023c*/ 	.word	0x00001410
        /*0240*/ 	.word	0x00000004
        /*0244*/ 	.word	0x00000000
        /*0248*/ 	.short	0x0101
        /*024a*/ 	.byte	0x3f
	.zero		1


	//   ....[32]....
        /*024c*/ 	.word	0x000091a0
        /*0250*/ 	.word	0x0000000c
        /*0254*/ 	.word	0x00038070
        /*0258*/ 	.short	0x010a
        /*025a*/ 	.byte	0x3f
	.zero		1


	//   ....[33]....
        /*025c*/ 	.word	0x000098e0
        /*0260*/ 	.word	0x00000000
        /*0264*/ 	.word	0x00000000
        /*0268*/ 	.short	0x010a
        /*026a*/ 	.byte	0x3f
	.zero		1


	//   ....[34]....
        /*026c*/ 	.word	0x00009990
        /*0270*/ 	.word	0x00000000
        /*0274*/ 	.word	0x00000000
        /*0278*/ 	.short	0x010a
        /*027a*/ 	.byte	0x3f
	.zero		1


	//   ....[35]....
        /*027c*/ 	.word	0x00009a40
        /*0280*/ 	.word	0x00000000
        /*0284*/ 	.word	0x00000000
        /*0288*/ 	.short	0x010a
        /*028a*/ 	.byte	0x3f
	.zero		1


	//   ....[36]....
        /*028c*/ 	.word	0x00009af0
        /*0290*/ 	.word	0x00000000
        /*0294*/ 	.word	0x00000000
        /*0298*/ 	.short	0x010a
        /*029a*/ 	.byte	0x3f
	.zero		1


	//   ....[37]....
        /*029c*/ 	.word	0x00009ba0
        /*02a0*/ 	.word	0x00000000
        /*02a4*/ 	.word	0x00000000
        /*02a8*/ 	.short	0x010a
        /*02aa*/ 	.byte	0x3f
	.zero		1


	//   ....[38]....
        /*02ac*/ 	.word	0x00009c50
        /*02b0*/ 	.word	0x00000000
        /*02b4*/ 	.word	0x00000000
        /*02b8*/ 	.short	0x010a
        /*02ba*/ 	.byte	0x3f
	.zero		1


	//   ....[39]....
        /*02bc*/ 	.word	0x00009d00
        /*02c0*/ 	.word	0x00000000
        /*02c4*/ 	.word	0x00000000
        /*02c8*/ 	.short	0x010a
        /*02ca*/ 	.byte	0x3f
	.zero		1


	//   ....[40]....
        /*02cc*/ 	.word	0x00009db0
        /*02d0*/ 	.word	0x00000000
        /*02d4*/ 	.word	0x00000000
        /*02d8*/ 	.short	0x010a
        /*02da*/ 	.byte	0x3f
	.zero		1


	//   ....[41]....
        /*02dc*/ 	.word	0x00009e60
        /*02e0*/ 	.word	0x00000000
        /*02e4*/ 	.word	0x00000000
        /*02e8*/ 	.short	0x010a
        /*02ea*/ 	.byte	0x3f
	.zero		1


	//   ....[42]....
        /*02ec*/ 	.word	0x00009f10
        /*02f0*/ 	.word	0x00000000
        /*02f4*/ 	.word	0x00000000
        /*02f8*/ 	.short	0x010a
        /*02fa*/ 	.byte	0x3f
	.zero		1


	//   ....[43]....
        /*02fc*/ 	.word	0x00009fc0
        /*0300*/ 	.word	0x00000000
        /*0304*/ 	.word	0x00000000
        /*0308*/ 	.short	0x010a
        /*030a*/ 	.byte	0x3f
	.zero		1


	//   ....[44]....
        /*030c*/ 	.word	0x0000a070
        /*0310*/ 	.word	0x00000000
        /*0314*/ 	.word	0x00000000
        /*0318*/ 	.short	0x010a
        /*031a*/ 	.byte	0x3f
	.zero		1


	//   ....[45]....
        /*031c*/ 	.word	0x0000a120
        /*0320*/ 	.word	0x00000000
        /*0324*/ 	.word	0x00000000
        /*0328*/ 	.short	0x010a
        /*032a*/ 	.byte	0x3f
	.zero		1


	//   ....[46]....
        /*032c*/ 	.word	0x0000a1d0
        /*0330*/ 	.word	0x00000002
        /*0334*/ 	.word	0x00000000
        /*0338*/ 	.short	0x010a
        /*033a*/ 	.byte	0x3f
	.zero		1


	//----- nvinfo : EIATTR_NUM_MBARRIERS
	.align		4
.L_26:
        /*033c*/ 	.byte	0x03, 0x38
        /*033e*/ 	.short	0x001c


	//----- nvinfo : EIATTR_EXIT_INSTR_OFFSETS
	.align		4
        /*0340*/ 	.byte	0x04, 0x1c
        /*0342*/ 	.short	(.L_28 - .L_27)


	//   ....[0]....
.L_27:
        /*0344*/ 	.word	0x00000800


	//   ....[1]....
        /*0348*/ 	.word	0x00001560


	//   ....[2]....
        /*034c*/ 	.word	0x00006a60


	//   ....[3]....
        /*0350*/ 	.word	0x00006a90


	//   ....[4]....
        /*0354*/ 	.word	0x00008f30


	//   ....[5]....
        /*0358*/ 	.word	0x00008f60


	//   ....[6]....
        /*035c*/ 	.word	0x00008f80


	//   ....[7]....
        /*0360*/ 	.word	0x000097f0


	//   ....[8]....
        /*0364*/ 	.word	0x0000a200


	//----- nvinfo : EIATTR_MAX_THREADS
	.align		4
.L_28:
        /*0368*/ 	.byte	0x04, 0x05
        /*036a*/ 	.short	(.L_30 - .L_29)
.L_29:
        /*036c*/ 	.word	0x00000100
        /*0370*/ 	.word	0x00000001
        /*0374*/ 	.word	0x00000001


	//----- nvinfo : EIATTR_CRS_STACK_SIZE
	.align		4
.L_30:
        /*0378*/ 	.byte	0x04, 0x1e
        /*037a*/ 	.short	(.L_32 - .L_31)
.L_31:
        /*037c*/ 	.word	0x00000000


	//----- nvinfo : EIATTR_CBANK_PARAM_SIZE
	.align		4
.L_32:
        /*0380*/ 	.byte	0x03, 0x19
        /*0382*/ 	.short	0x03f0


	//----- nvinfo : EIATTR_PARAM_CBANK
	.align		4
        /*0384*/ 	.byte	0x04, 0x0a
        /*0386*/ 	.short	(.L_34 - .L_33)
	.align		4
.L_33:
        /*0388*/ 	.word	index@(.nv.constant0._ZN7cutlass13device_kernelINS_4conv6kernel13ConvUniversalINS1_16ConvProblemShapeILNS1_8OperatorE1ELi2EEENS1_10collective14CollectiveConvINS1_46MainloopSm90TmaGmmaWarpSpecializedImplicitGemmILS5_1ELi14ELi2EN4cute5tupleIJNSA_1CILi1EEESD_SD_EEENS1_36KernelImplicitTmaWarpSpecializedSm90ELi1EEENSB_IJNSC_ILi128EEESH_NSB_IJNSC_ILi32EEEEEEEEENS_6half_tESL_NSA_8TiledMMAINSA_8MMA_AtomIJNSA_4SM904GMMA26MMA_64x128x16_F32F16F16_SSILNSP_5MajorE0ELSR_1ELNSP_7ScaleInE1ELSS_1EEEEEENSA_6LayoutISE_NSB_IJNSC_ILi0EEESW_SW_EEEEENSB_IJNSA_10UnderscoreESZ_SZ_EEEEENS7_6detail26Sm90ImplicitGemmTileTraitsINSA_20SM90_TMA_LOAD_IM2COLENSA_14ComposedLayoutINSA_7SwizzleILi2ELi4ELi3EEENSA_18smem_ptr_flag_bitsILi16EEENSV_INSB_IJNSB_IJNSC_ILi8EEENSC_ILi16EEEEEENSB_IJSI_SD_EEENSB_IJSD_NSC_ILi14EEEEEEEEENSB_IJNSB_IJSI_NSC_ILi256EEEEEENSB_IJSD_SW_EEENSB_IJSW_NSC_ILi4096EEEEEEEEEEEEEvEENS13_INSA_13SM90_TMA_LOADENS15_INS16_ILi3ELi4ELi3EEES19_NSV_INSB_IJNSB_IJNSC_ILi64EEENSC_ILi2EEEEEENSB_IJS1A_NSC_ILi4EEEEEES1F_EEENSB_IJNSB_IJSD_NSC_ILi2048EEEEEENSB_IJS1S_NSC_ILi512EEEEEES1L_EEEEEEEvEEEENS_8epilogue10collective6detail29Sm90TmaWarpSpecializedAdapterINS28_15DefaultEpilogueISL_NSB_IJNSB_IJlllEEESD_SW_EEES2D_NS27_6thread17LinearCombinationISL_Li1EffLNS2E_9ScaleType4KindE0ELNS_15FloatRoundStyleE2ESL_EENS_4gemm15EpilogueDefaultEEEEEvvEEEEvNT_6ParamsE)
        /*038c*/ 	.short	0x0210
        /*038e*/ 	.short	0x03f0


	//----- nvinfo : EIATTR_SW_WAR
	.align		4
.L_34:
        /*0390*/ 	.byte	0x04, 0x36
        /*0392*/ 	.short	(.L_36 - .L_35)
.L_35:
        /*0394*/ 	.word	0x00000008
.L_36:


//--------------------- .nv.callgraph             --------------------------
	.section	.nv.callgraph,"",@"SHT_CUDA_CALLGRAPH"
	.align	4
	.sectionentsize	8
	.align		4
        /*0000*/ 	.word	0x00000000
	.align		4
        /*0004*/ 	.word	0xffffffff
	.align		4
        /*0008*/ 	.word	0x00000000
	.align		4
        /*000c*/ 	.word	0xfffffffe
	.align		4
        /*0010*/ 	.word	0x00000000
	.align		4
        /*0014*/ 	.word	0xfffffffd
	.align		4
        /*0018*/ 	.word	0x00000000
	.align		4
        /*001c*/ 	.word	0xfffffffc


//--------------------- .nv.constant4             --------------------------
	.section	.nv.constant4,"a",@progbits
	.align	8
	.align		8
.nv.constant4:
        /*0000*/ 	.dword	_ZN39_INTERNAL_669adc50_4_k_cu_f2458b06_32224cuda3std3__45__cpo5beginE
	.align		8
        /*0008*/ 	.dword	_ZN39_INTERNAL_669adc50_4_k_cu_f2458b06_32224cuda3std3__45__cpo3endE
	.align		8
        /*0010*/ 	.dword	_ZN39_INTERNAL_669adc50_4_k_cu_f2458b06_32224cuda3std3__45__cpo6cbeginE
	.align		8
        /*0018*/ 	.dword	_ZN39_INTERNAL_669adc50_4_k_cu_f2458b06_32224cuda3std3__45__cpo4cendE
	.align		8
        /*0020*/ 	.dword	_ZN39_INTERNAL_669adc50_4_k_cu_f2458b06_32224cuda3std3__441_GLOBAL__N__669adc50_4_k_cu_f2458b06_32226ignoreE
	.align		8
        /*0028*/ 	.dword	_ZN39_INTERNAL_669adc50_4_k_cu_f2458b06_32224cuda3std3__419piecewise_constructE
	.align		8
        /*0030*/ 	.dword	_ZN39_INTERNAL_669adc50_4_k_cu_f2458b06_32224cuda3std3__48in_placeE
	.align		8
        /*0038*/ 	.dword	_ZN39_INTERNAL_669adc50_4_k_cu_f2458b06_32224cuda3std6ranges3__45__cpo4swapE
	.align		8
        /*0040*/ 	.dword	_ZN39_INTERNAL_669adc50_4_k_cu_f2458b06_32224cuda3std6ranges3__45__cpo9iter_moveE
	.align		8
        /*0048*/ 	.dword	_ZN39_INTERNAL_669adc50_4_k_cu_f2458b06_32224cute7productE
	.align		8
        /*0050*/ 	.dword	_ZN39_INTERNAL_669adc50_4_k_cu_f2458b06_32224cute1_E


//--------------------- .text._ZN7cutlass13device_kernelINS_4conv6kernel13ConvUniversalINS1_16ConvProblemShapeILNS1_8OperatorE1ELi2EEENS1_10collective14CollectiveConvINS1_46MainloopSm90TmaGmmaWarpSpecializedImplicitGemmILS5_1ELi14ELi2EN4cute5tupleIJNSA_1CILi1EEESD_SD_EEENS1_36KernelImplicitTmaWarpSpecializedSm90ELi1EEENSB_IJNSC_ILi128EEESH_NSB_IJNSC_ILi32EEEEEEEEENS_6half_tESL_NSA_8TiledMMAINSA_8MMA_AtomIJNSA_4SM904GMMA26MMA_64x128x16_F32F16F16_SSILNSP_5MajorE0ELSR_1ELNSP_7ScaleInE1ELSS_1EEEEEENSA_6LayoutISE_NSB_IJNSC_ILi0EEESW_SW_EEEEENSB_IJNSA_10UnderscoreESZ_SZ_EEEEENS7_6detail26Sm90ImplicitGemmTileTraitsINSA_20SM90_TMA_LOAD_IM2COLENSA_14ComposedLayoutINSA_7SwizzleILi2ELi4ELi3EEENSA_18smem_ptr_flag_bitsILi16EEENSV_INSB_IJNSB_IJNSC_ILi8EEENSC_ILi16EEEEEENSB_IJSI_SD_EEENSB_IJSD_NSC_ILi14EEEEEEEEENSB_IJNSB_IJSI_NSC_ILi256EEEEEENSB_IJSD_SW_EEENSB_IJSW_NSC_ILi4096EEEEEEEEEEEEEvEENS13_INSA_13SM90_TMA_LOADENS15_INS16_ILi3ELi4ELi3EEES19_NSV_INSB_IJNSB_IJNSC_ILi64EEENSC_ILi2EEEEEENSB_IJS1A_NSC_ILi4EEEEEES1F_EEENSB_IJNSB_IJSD_NSC_ILi2048EEEEEENSB_IJS1S_NSC_ILi512EEEEEES1L_EEEEEEEvEEEENS_8epilogue10collective6detail29Sm90TmaWarpSpecializedAdapterINS28_15DefaultEpilogueISL_NSB_IJNSB_IJlllEEESD_SW_EEES2D_NS27_6thread17LinearCombinationISL_Li1EffLNS2E_9ScaleType4KindE0ELNS_15FloatRoundStyleE2ESL_EENS_4gemm15EpilogueDefaultEEEEEvvEEEEvNT_6ParamsE --------------------------
	.section	.text._ZN7cutlass13device_kernelINS_4conv6kernel13ConvUniversalINS1_16ConvProblemShapeILNS1_8OperatorE1ELi2EEENS1_10collective14CollectiveConvINS1_46MainloopSm90TmaGmmaWarpSpecializedImplicitGemmILS5_1ELi14ELi2EN4cute5tupleIJNSA_1CILi1EEESD_SD_EEENS1_36KernelImplicitTmaWarpSpecializedSm90ELi1EEENSB_IJNSC_ILi128EEESH_NSB_IJNSC_ILi32EEEEEEEEENS_6half_tESL_NSA_8TiledMMAINSA_8MMA_AtomIJNSA_4SM904GMMA26MMA_64x128x16_F32F16F16_SSILNSP_5MajorE0ELSR_1ELNSP_7ScaleInE1ELSS_1EEEEEENSA_6LayoutISE_NSB_IJNSC_ILi0EEESW_SW_EEEEENSB_IJNSA_10UnderscoreESZ_SZ_EEEEENS7_6detail26Sm90ImplicitGemmTileTraitsINSA_20SM90_TMA_LOAD_IM2COLENSA_14ComposedLayoutINSA_7SwizzleILi2ELi4ELi3EEENSA_18smem_ptr_flag_bitsILi16EEENSV_INSB_IJNSB_IJNSC_ILi8EEENSC_ILi16EEEEEENSB_IJSI_SD_EEENSB_IJSD_NSC_ILi14EEEEEEEEENSB_IJNSB_IJSI_NSC_ILi256EEEEEENSB_IJSD_SW_EEENSB_IJSW_NSC_ILi4096EEEEEEEEEEEEEvEENS13_INSA_13SM90_TMA_LOADENS15_INS16_ILi3ELi4ELi3EEES19_NSV_INSB_IJNSB_IJNSC_ILi64EEENSC_ILi2EEEEEENSB_IJS1A_NSC_ILi4EEEEEES1F_EEENSB_IJNSB_IJSD_NSC_ILi2048EEEEEENSB_IJS1S_NSC_ILi512EEEEEES1L_EEEEEEEvEEEENS_8epilogue10collective6detail29Sm90TmaWarpSpecializedAdapterINS28_15DefaultEpilogueISL_NSB_IJNSB_IJlllEEESD_SW_EEES2D_NS27_6thread17LinearCombinationISL_Li1EffLNS2E_9ScaleType4KindE0ELNS_15FloatRoundStyleE2ESL_EENS_4gemm15EpilogueDefaultEEEEEvvEEEEvNT_6ParamsE,"ax",@progbits
	.align	128
.text._ZN7cutlass13device_kernelINS_4conv6kernel13ConvUniversalINS1_16ConvProblemShapeILNS1_8OperatorE1ELi2EEENS1_10collective14CollectiveConvINS1_46MainloopSm90TmaGmmaWarpSpecializedImplicitGemmILS5_1ELi14ELi2EN4cute5tupleIJNSA_1CILi1EEESD_SD_EEENS1_36KernelImplicitTmaWarpSpecializedSm90ELi1EEENSB_IJNSC_ILi128EEESH_NSB_IJNSC_ILi32EEEEEEEEENS_6half_tESL_NSA_8TiledMMAINSA_8MMA_AtomIJNSA_4SM904GMMA26MMA_64x128x16_F32F16F16_SSILNSP_5MajorE0ELSR_1ELNSP_7ScaleInE1ELSS_1EEEEEENSA_6LayoutISE_NSB_IJNSC_ILi0EEESW_SW_EEEEENSB_IJNSA_10UnderscoreESZ_SZ_EEEEENS7_6detail26Sm90ImplicitGemmTileTraitsINSA_20SM90_TMA_LOAD_IM2COLENSA_14ComposedLayoutINSA_7SwizzleILi2ELi4ELi3EEENSA_18smem_ptr_flag_bitsILi16EEENSV_INSB_IJNSB_IJNSC_ILi8EEENSC_ILi16EEEEEENSB_IJSI_SD_EEENSB_IJSD_NSC_ILi14EEEEEEEEENSB_IJNSB_IJSI_NSC_ILi256EEEEEENSB_IJSD_SW_EEENSB_IJSW_NSC_ILi4096EEEEEEEEEEEEEvEENS13_INSA_13SM90_TMA_LOADENS15_INS16_ILi3ELi4ELi3EEES19_NSV_INSB_IJNSB_IJNSC_ILi64EEENSC_ILi2EEEEEENSB_IJS1A_NSC_ILi4EEEEEES1F_EEENSB_IJNSB_IJSD_NSC_ILi2048EEEEEENSB_IJS1S_NSC_ILi512EEEEEES1L_EEEEEEEvEEEENS_8epilogue10collective6detail29Sm90TmaWarpSpecializedAdapterINS28_15DefaultEpilogueISL_NSB_IJNSB_IJlllEEESD_SW_EEES2D_NS27_6thread17LinearCombinationISL_Li1EffLNS2E_9ScaleType4KindE0ELNS_15FloatRoundStyleE2ESL_EENS_4gemm15EpilogueDefaultEEEEEvvEEEEvNT_6ParamsE:
        .type           _ZN7cutlass13device_kernelINS_4conv6kernel13ConvUniversalINS1_16ConvProblemShapeILNS1_8OperatorE1ELi2EEENS1_10collective14CollectiveConvINS1_46MainloopSm90TmaGmmaWarpSpecializedImplicitGemmILS5_1ELi14ELi2EN4cute5tupleIJNSA_1CILi1EEESD_SD_EEENS1_36KernelImplicitTmaWarpSpecializedSm90ELi1EEENSB_IJNSC_ILi128EEESH_NSB_IJNSC_ILi32EEEEEEEEENS_6half_tESL_NSA_8TiledMMAINSA_8MMA_AtomIJNSA_4SM904GMMA26MMA_64x128x16_F32F16F16_SSILNSP_5MajorE0ELSR_1ELNSP_7ScaleInE1ELSS_1EEEEEENSA_6LayoutISE_NSB_IJNSC_ILi0EEESW_SW_EEEEENSB_IJNSA_10UnderscoreESZ_SZ_EEEEENS7_6detail26Sm90ImplicitGemmTileTraitsINSA_20SM90_TMA_LOAD_IM2COLENSA_14ComposedLayoutINSA_7SwizzleILi2ELi4ELi3EEENSA_18smem_ptr_flag_bitsILi16EEENSV_INSB_IJNSB_IJNSC_ILi8EEENSC_ILi16EEEEEENSB_IJSI_SD_EEENSB_IJSD_NSC_ILi14EEEEEEEEENSB_IJNSB_IJSI_NSC_ILi256EEEEEENSB_IJSD_SW_EEENSB_IJSW_NSC_ILi4096EEEEEEEEEEEEEvEENS13_INSA_13SM90_TMA_LOADENS15_INS16_ILi3ELi4ELi3EEES19_NSV_INSB_IJNSB_IJNSC_ILi64EEENSC_ILi2EEEEEENSB_IJS1A_NSC_ILi4EEEEEES1F_EEENSB_IJNSB_IJSD_NSC_ILi2048EEEEEENSB_IJS1S_NSC_ILi512EEEEEES1L_EEEEEEEvEEEENS_8epilogue10collective6detail29Sm90TmaWarpSpecializedAdapterINS28_15DefaultEpilogueISL_NSB_IJNSB_IJlllEEESD_SW_EEES2D_NS27_6thread17LinearCombinationISL_Li1EffLNS2E_9ScaleType4KindE0ELNS_15FloatRoundStyleE2ESL_EENS_4gemm15EpilogueDefaultEEEEEvvEEEEvNT_6ParamsE,@function
        .size           _ZN7cutlass13device_kernelINS_4conv6kernel13ConvUniversalINS1_16ConvProblemShapeILNS1_8OperatorE1ELi2EEENS1_10collective14CollectiveConvINS1_46MainloopSm90TmaGmmaWarpSpecializedImplicitGemmILS5_1ELi14ELi2EN4cute5tupleIJNSA_1CILi1EEESD_SD_EEENS1_36KernelImplicitTmaWarpSpecializedSm90ELi1EEENSB_IJNSC_ILi128EEESH_NSB_IJNSC_ILi32EEEEEEEEENS_6half_tESL_NSA_8TiledMMAINSA_8MMA_AtomIJNSA_4SM904GMMA26MMA_64x128x16_F32F16F16_SSILNSP_5MajorE0ELSR_1ELNSP_7ScaleInE1ELSS_1EEEEEENSA_6LayoutISE_NSB_IJNSC_ILi0EEESW_SW_EEEEENSB_IJNSA_10UnderscoreESZ_SZ_EEEEENS7_6detail26Sm90ImplicitGemmTileTraitsINSA_20SM90_TMA_LOAD_IM2COLENSA_14ComposedLayoutINSA_7SwizzleILi2ELi4ELi3EEENSA_18smem_ptr_flag_bitsILi16EEENSV_INSB_IJNSB_IJNSC_ILi8EEENSC_ILi16EEEEEENSB_IJSI_SD_EEENSB_IJSD_NSC_ILi14EEEEEEEEENSB_IJNSB_IJSI_NSC_ILi256EEEEEENSB_IJSD_SW_EEENSB_IJSW_NSC_ILi4096EEEEEEEEEEEEEvEENS13_INSA_13SM90_TMA_LOADENS15_INS16_ILi3ELi4ELi3EEES19_NSV_INSB_IJNSB_IJNSC_ILi64EEENSC_ILi2EEEEEENSB_IJS1A_NSC_ILi4EEEEEES1F_EEENSB_IJNSB_IJSD_NSC_ILi2048EEEEEENSB_IJS1S_NSC_ILi512EEEEEES1L_EEEEEEEvEEEENS_8epilogue10collective6detail29Sm90TmaWarpSpecializedAdapterINS28_15DefaultEpilogueISL_NSB_IJNSB_IJlllEEESD_SW_EEES2D_NS27_6thread17LinearCombinationISL_Li1EffLNS2E_9ScaleType4KindE0ELNS_15FloatRoundStyleE2ESL_EENS_4gemm15EpilogueDefaultEEEEEvvEEEEvNT_6ParamsE,(.L_x_296 - _ZN7cutlass13device_kernelINS_4conv6kernel13ConvUniversalINS1_16ConvProblemShapeILNS1_8OperatorE1ELi2EEENS1_10collective14CollectiveConvINS1_46MainloopSm90TmaGmmaWarpSpecializedImplicitGemmILS5_1ELi14ELi2EN4cute5tupleIJNSA_1CILi1EEESD_SD_EEENS1_36KernelImplicitTmaWarpSpecializedSm90ELi1EEENSB_IJNSC_ILi128EEESH_NSB_IJNSC_ILi32EEEEEEEEENS_6half_tESL_NSA_8TiledMMAINSA_8MMA_AtomIJNSA_4SM904GMMA26MMA_64x128x16_F32F16F16_SSILNSP_5MajorE0ELSR_1ELNSP_7ScaleInE1ELSS_1EEEEEENSA_6LayoutISE_NSB_IJNSC_ILi0EEESW_SW_EEEEENSB_IJNSA_10UnderscoreESZ_SZ_EEEEENS7_6detail26Sm90ImplicitGemmTileTraitsINSA_20SM90_TMA_LOAD_IM2COLENSA_14ComposedLayoutINSA_7SwizzleILi2ELi4ELi3EEENSA_18smem_ptr_flag_bitsILi16EEENSV_INSB_IJNSB_IJNSC_ILi8EEENSC_ILi16EEEEEENSB_IJSI_SD_EEENSB_IJSD_NSC_ILi14EEEEEEEEENSB_IJNSB_IJSI_NSC_ILi256EEEEEENSB_IJSD_SW_EEENSB_IJSW_NSC_ILi4096EEEEEEEEEEEEEvEENS13_INSA_13SM90_TMA_LOADENS15_INS16_ILi3ELi4ELi3EEES19_NSV_INSB_IJNSB_IJNSC_ILi64EEENSC_ILi2EEEEEENSB_IJS1A_NSC_ILi4EEEEEES1F_EEENSB_IJNSB_IJSD_NSC_ILi2048EEEEEENSB_IJS1S_NSC_ILi512EEEEEES1L_EEEEEEEvEEEENS_8epilogue10collective6detail29Sm90TmaWarpSpecializedAdapterINS28_15DefaultEpilogueISL_NSB_IJNSB_IJlllEEESD_SW_EEES2D_NS27_6thread17LinearCombinationISL_Li1EffLNS2E_9ScaleType4KindE0ELNS_15FloatRoundStyleE2ESL_EENS_4gemm15EpilogueDefaultEEEEEvvEEEEvNT_6ParamsE)
        .other          _ZN7cutlass13device_kernelINS_4conv6kernel13ConvUniversalINS1_16ConvProblemShapeILNS1_8OperatorE1ELi2EEENS1_10collective14CollectiveConvINS1_46MainloopSm90TmaGmmaWarpSpecializedImplicitGemmILS5_1ELi14ELi2EN4cute5tupleIJNSA_1CILi1EEESD_SD_EEENS1_36KernelImplicitTmaWarpSpecializedSm90ELi1EEENSB_IJNSC_ILi128EEESH_NSB_IJNSC_ILi32EEEEEEEEENS_6half_tESL_NSA_8TiledMMAINSA_8MMA_AtomIJNSA_4SM904GMMA26MMA_64x128x16_F32F16F16_SSILNSP_5MajorE0ELSR_1ELNSP_7ScaleInE1ELSS_1EEEEEENSA_6LayoutISE_NSB_IJNSC_ILi0EEESW_SW_EEEEENSB_IJNSA_10UnderscoreESZ_SZ_EEEEENS7_6detail26Sm90ImplicitGemmTileTraitsINSA_20SM90_TMA_LOAD_IM2COLENSA_14ComposedLayoutINSA_7SwizzleILi2ELi4ELi3EEENSA_18smem_ptr_flag_bitsILi16EEENSV_INSB_IJNSB_IJNSC_ILi8EEENSC_ILi16EEEEEENSB_IJSI_SD_EEENSB_IJSD_NSC_ILi14EEEEEEEEENSB_IJNSB_IJSI_NSC_ILi256EEEEEENSB_IJSD_SW_EEENSB_IJSW_NSC_ILi4096EEEEEEEEEEEEEvEENS13_INSA_13SM90_TMA_LOADENS15_INS16_ILi3ELi4ELi3EEES19_NSV_INSB_IJNSB_IJNSC_ILi64EEENSC_ILi2EEEEEENSB_IJS1A_NSC_ILi4EEEEEES1F_EEENSB_IJNSB_IJSD_NSC_ILi2048EEEEEENSB_IJS1S_NSC_ILi512EEEEEES1L_EEEEEEEvEEEENS_8epilogue10collective6detail29Sm90TmaWarpSpecializedAdapterINS28_15DefaultEpilogueISL_NSB_IJNSB_IJlllEEESD_SW_EEES2D_NS27_6thread17LinearCombinationISL_Li1EffLNS2E_9ScaleType4KindE0ELNS_15FloatRoundStyleE2ESL_EENS_4gemm15EpilogueDefaultEEEEEvvEEEEvNT_6ParamsE,@"STO_CUDA_ENTRY STV_DEFAULT"
_ZN7cutlass13device_kernelINS_4conv6kernel13ConvUniversalINS1_16ConvProblemShapeILNS1_8OperatorE1ELi2EEENS1_10collective14CollectiveConvINS1_46MainloopSm90TmaGmmaWarpSpecializedImplicitGemmILS5_1ELi14ELi2EN4cute5tupleIJNSA_1CILi1EEESD_SD_EEENS1_36KernelImplicitTmaWarpSpecializedSm90ELi1EEENSB_IJNSC_ILi128EEESH_NSB_IJNSC_ILi32EEEEEEEEENS_6half_tESL_NSA_8TiledMMAINSA_8MMA_AtomIJNSA_4SM904GMMA26MMA_64x128x16_F32F16F16_SSILNSP_5MajorE0ELSR_1ELNSP_7ScaleInE1ELSS_1EEEEEENSA_6LayoutISE_NSB_IJNSC_ILi0EEESW_SW_EEEEENSB_IJNSA_10UnderscoreESZ_SZ_EEEEENS7_6detail26Sm90ImplicitGemmTileTraitsINSA_20SM90_TMA_LOAD_IM2COLENSA_14ComposedLayoutINSA_7SwizzleILi2ELi4ELi3EEENSA_18smem_ptr_flag_bitsILi16EEENSV_INSB_IJNSB_IJNSC_ILi8EEENSC_ILi16EEEEEENSB_IJSI_SD_EEENSB_IJSD_NSC_ILi14EEEEEEEEENSB_IJNSB_IJSI_NSC_ILi256EEEEEENSB_IJSD_SW_EEENSB_IJSW_NSC_ILi4096EEEEEEEEEEEEEvEENS13_INSA_13SM90_TMA_LOADENS15_INS16_ILi3ELi4ELi3EEES19_NSV_INSB_IJNSB_IJNSC_ILi64EEENSC_ILi2EEEEEENSB_IJS1A_NSC_ILi4EEEEEES1F_EEENSB_IJNSB_IJSD_NSC_ILi2048EEEEEENSB_IJS1S_NSC_ILi512EEEEEES1L_EEEEEEEvEEEENS_8epilogue10collective6detail29Sm90TmaWarpSpecializedAdapterINS28_15DefaultEpilogueISL_NSB_IJNSB_IJlllEEESD_SW_EEES2D_NS27_6thread17LinearCombinationISL_Li1EffLNS2E_9ScaleType4KindE0ELNS_15FloatRoundStyleE2ESL_EENS_4gemm15EpilogueDefaultEEEEEvvEEEEvNT_6ParamsE:
[----:B------:R-:W-:Y:S01]  /*0000*/  LDC R1, c[0x0][0x28] ;  /* 0x00000a00ff017b82 */ /* 0x000fe20000000800 */
[----:B------:R-:W0:Y:S01]  /*0010*/  S2R R6, SR_TID.X ;  /* 0x0000000000067919 */ /* 0x000e220000002100 */
[----:B------:R-:W-:Y:S01]  /*0020*/  ELECT P0, URZ, PT ;  /* 0x00000000003f782f */ /* 0x000fe20003800000 */
[----:B------:R-:W-:Y:S01]  /*0030*/  BSSY B0, `(.L_x_0) ;  /* 0x000000f000007945 */ /* 0x000fe20003800000 */
[--C-:B0-----:R-:W-:Y:S02]  /*0040*/  SHF.R.U32.HI R0, RZ, 0x5, R6.reuse ;  /* 0x00000005ff007819 */ /* 0x101fe40000011606 */
[----:B------:R-:W-:-:S03]  /*0050*/  SHF.R.U32.HI R3, RZ, 0x7, R6 ;  /* 0x00000007ff037819 */ /* 0x000fc60000011606 */
[----:B------:R-:W0:Y:S04]  /*0060*/  SHFL.IDX PT, R2, R0, RZ, 0x1f ;  /* 0x00001fff00027589 */ /* 0x000e2800000e0000 */
[----:B------:R1:W2:Y:S01]  /*0070*/  SHFL.IDX PT, R5, R3, RZ, 0x1f ;  /* 0x00001fff03057589 */ /* 0x0002a200000e0000 */
[----:B0-----:R-:W-:-:S13]  /*0080*/  ISETP.NE.OR P0, PT, R2, RZ, !P0 ;  /* 0x000000ff0200720c */ /* 0x001fda0004705670 */
[----:B-12---:R-:W-:Y:S05]  /*0090*/  @P0 BRA `(.L_x_1) ;  /* 0x0000000000200947 */ /* 0x006fea0003800000 */
[----:B------:R-:W-:Y:S02]  /*00a0*/  ULDC.64 UR4, c[0x0][0x198] ;  /* 0x0000660000047ab9 */ /* 0x000fe40000000a00 */
[----:B------:R-:W-:Y:S02]  /*00b0*/  UIADD3 UR6, UP0, UR4, 0xf0, URZ ;  /* 0x000000f004067890 */ /* 0x000fe4000ff1e03f */
[----:B------:R-:W-:Y:S02]  /*00c0*/  UIADD3 UR4, UP1, UR4, 0x1f0, URZ ;  /* 0x000001f004047890 */ /* 0x000fe4000ff3e03f */
[----:B------:R-:W-:Y:S02]  /*00d0*/  UIADD3.X UR7, URZ, UR5, URZ, UP0, !UPT ;  /* 0x000000053f077290 */ /* 0x000fe400087fe43f */
[----:B------:R-:W-:-:S07]  /*00e0*/  UIADD3.X UR5, URZ, UR5, URZ, UP1, !UPT ;  /* 0x000000053f057290 */ /* 0x000fce0008ffe43f */
[----:B------:R0:W-:Y:S02]  /*00f0*/  UTMACCTL.PF [UR6] ;  /* 0x00000000060079b9 */ /* 0x0001e40008040000 */
[----:B------:R0:W-:Y:S02]  /*0100*/  UTMACCTL.PF [UR4] ;  /* 0x00000000040079b9 */ /* 0x0001e40008040000 */
[----:B0-----:R-:W-:Y:S01]  /*0110*/  NOP ;  /* 0x0000000000007918 */ /* 0x001fe20000000000 */
.L_x_1:
[----:B------:R-:W-:Y:S05]  /*0120*/  BSYNC B0 ;  /* 0x0000000000007941 */ /* 0x000fea0003800000 */
.L_x_0:
[----:B------:R-:W0:Y:S01]  /*0130*/  SHFL.IDX PT, R0, R0, RZ, 0x1f ;  /* 0x00001fff00007589 */ /* 0x000e2200000e0000 */
[----:B------:R-:W-:-:S04]  /*0140*/  SHF.R.S32.HI R3, RZ, 0x1f, R2 ;  /* 0x0000001fff037819 */ /* 0x000fc80000011402 */
[----:B------:R-:W-:Y:S02]  /*0150*/  LEA.HI R3, R3, R2, RZ, 0x2 ;  /* 0x0000000203037211 */ /* 0x000fe400078f10ff */
[----:B0-----:R-:W-:-:S13]  /*0160*/  ISETP.NE.AND P0, PT, R0, RZ, PT ;  /* 0x000000ff0000720c */ /* 0x001fda0003f05270 */
[----:B------:R-:W-:Y:S05]  /*0170*/  @P0 BRA `(.L_x_2) ;  /* 0x0000000000b40947 */ /* 0x000fea0003800000 */
[----:B------:R-:W-:Y:S01]  /*0180*/  ELECT P0, URZ, PT ;  /* 0x00000000003f782f */ /* 0x000fe20003800000 */
[----:B------:R-:W-:-:S12]  /*0190*/  BSSY B0, `(.L_x_2) ;  /* 0x000002b000007945 */ /* 0x000fd80003800000 */
[----:B------:R-:W-:Y:S05]  /*01a0*/  @!P0 BRA `(.L_x_3) ;  /* 0x0000000000a48947 */ /* 0x000fea0003800000 */
[----:B------:R-:W0:Y:S01]  /*01b0*/  S2UR UR8, SR_CgaCtaId ;  /* 0x00000000000879c3 */ /* 0x000e220000008800 */
[----:B------:R-:W-:Y:S01]  /*01c0*/  UMOV UR4, 0x400 ;  /* 0x0000040000047882 */ /* 0x000fe20000000000 */
[----:B------:R-:W-:Y:S01]  /*01d0*/  UMOV UR5, 0x1 ;  /* 0x0000000100057882 */ /* 0x000fe20000000000 */
[----:B------:R-:W-:Y:S02]  /*01e0*/  UMOV UR6, 0x80 ;  /* 0x0000008000067882 */ /* 0x000fe40000000000 */
[----:B------:R-:W-:-:S04]  /*01f0*/  UIADD3 UR6, -UR6, 0x100000, URZ ;  /* 0x0010000006067890 */ /* 0x000fc8000fffe13f */
[----:B------:R-:W-:Y:S02]  /*0200*/  USHF.L.U32 UR7, UR6, 0xb, URZ ;  /* 0x0000000b06077899 */ /* 0x000fe4000800063f */
[----:B------:R-:W-:Y:S02]  /*0210*/  USHF.L.U32 UR6, UR6, 0x1, URZ ;  /* 0x0000000106067899 */ /* 0x000fe4000800063f */
[----:B0-----:R-:W-:Y:S02]  /*0220*/  ULEA UR8, UR8, UR4, 0x18 ;  /* 0x0000000408087291 */ /* 0x001fe4000f8ec03f */
[----:B------:R-:W-:-:S04]  /*0230*/  UIADD3 UR4, -UR5, 0x100000, URZ ;  /* 0x0010000005047890 */ /* 0x000fc8000fffe13f */
[----:B------:R-:W-:Y:S02]  /*0240*/  USHF.L.U32 UR5, UR4, 0xb, URZ ;  /* 0x0000000b04057899 */ /* 0x000fe4000800063f */
[----:B------:R-:W-:Y:S01]  /*0250*/  USHF.L.U32 UR4, UR4, 0x1, URZ ;  /* 0x0000000104047899 */ /* 0x000fe2000800063f */
[----:B------:R-:W0:Y:S11]  /*0260*/  FENCE.VIEW.ASYNC.S ;  /* 0x00000000000073c6 */ /* 0x000e360000000000 */
[----:B0-----:R0:W1:Y:S01]  /*0270*/  SYNCS.EXCH.64 URZ, [UR8+0x38000], UR4 ;  /* 0x03800004083f75b2 */ /* 0x0010620008000100 */
[----:B------:R0:W2:Y:S01]  /*0280*/  SYNCS.EXCH.64 URZ, [UR8+0x38070], UR6 ;  /* 0x03807006083f75b2 */ /* 0x0000a20008000100 */
[----:B------:R0:W3:Y:S01]  /*0290*/  SYNCS.EXCH.64 URZ, [UR8+0x38008], UR4 ;  /* 0x03800804083f75b2 */ /* 0x0000e20008000100 */
[----:B------:R0:W4:Y:S01]  /*02a0*/  SYNCS.EXCH.64 URZ, [UR8+0x38078], UR6 ;  /* 0x03807806083f75b2 */ /* 0x0001220008000100 */
[----:B------:R0:W0:Y:S01]  /*02b0*/  SYNCS.EXCH.64 URZ, [UR8+0x38010], UR4 ;  /* 0x03801004083f75b2 */ /* 0x0000220008000100 */
        /* <DEDUP_REMOVED lines=23> */
[----:B-1234-:R-:W-:Y:S01]  /*0430*/  NOP ;  /* 0x0000000000007918 */ /* 0x01efe20000000000 */
.L_x_3:
[----:B0-----:R-:W-:Y:S05]  /*0440*/  BSYNC B0 ;  /* 0x0000000000007941 */ /* 0x001fea0003800000 */
.L_x_2:
[----:B------:R-:W-:Y:S01]  /*0450*/  ULDC.64 UR4, c[0x0][0x598] ;  /* 0x0001660000047ab9 */ /* 0x000fe20000000a00 */
[----:B------:R-:W-:Y:S01]  /*0460*/  LOP3.LUT R3, R3, 0xfffffffc, RZ, 0xc0, !PT ;  /* 0xfffffffc03037812 */ /* 0x000fe200078ec0ff */
[----:B------:R-:W-:Y:S01]  /*0470*/  NOP ;  /* 0x0000000000007918 */ /* 0x000fe20000000000 */
[----:B------:R-:W-:Y:S01]  /*0480*/  ISETP.NE.U32.AND P0, PT, RZ, UR4, PT ;  /* 0x00000004ff007c0c */ /* 0x000fe2000bf05070 */
[----:B------:R-:W-:Y:S01]  /*0490*/  NOP ;  /* 0x0000000000007918 */ /* 0x000fe20000000000 */
[----:B------:R-:W-:Y:S01]  /*04a0*/  BAR.SYNC.DEFER_BLOCKING 0x0 ;  /* 0x0000000000007b1d */ /* 0x000fe20000010000 */
[----:B------:R-:W-:Y:S01]  /*04b0*/  IMAD.IADD R4, R2, 0x1, -R3 ;  /* 0x0000000102047824 */ /* 0x000fe200078e0a03 */
[----:B------:R-:W-:Y:S02]  /*04c0*/  ISETP.NE.AND.EX P0, PT, RZ, UR5, PT, P0 ;  /* 0x00000005ff007c0c */ /* 0x000fe4000bf05300 */
[C---:B------:R-:W-:Y:S02]  /*04d0*/  ISETP.NE.AND P2, PT, R5.reuse, 0x1, PT ;  /* 0x000000010500780c */ /* 0x040fe40003f45270 */
[----:B------:R-:W-:Y:S01]  /*04e0*/  LOP3.LUT P1, RZ, R5, R4, RZ, 0xfc, !PT ;  /* 0x0000000405ff7212 */ /* 0x000fe2000782fcff */
[----:B------:R-:W-:-:S03]  /*04f0*/  ULDC.64 UR12, c[0x0][0x208] ;  /* 0x00008200000c7ab9 */ /* 0x000fc60000000a00 */
[----:B------:R-:W-:-:S04]  /*0500*/  SEL R0, RZ, 0x1, P1 ;  /* 0x00000001ff007807 */ /* 0x000fc80000800000 */
[----:B------:R-:W-:Y:S01]  /*0510*/  SEL R0, R0, 0x2, P2 ;  /* 0x0000000200007807 */ /* 0x000fe20001000000 */
[----:B------:R-:W-:Y:S06]  /*0520*/  @!P0 BRA `(.L_x_4) ;  /* 0x00000000001c8947 */ /* 0x000fec0003800000 */
[----:B------:R-:W0:Y:S02]  /*0530*/  LDC.64 R2, c[0x0][0x598] ;  /* 0x00016600ff027b82 */ /* 0x000e240000000a00 */
[----:B0-----:R-:W2:Y:S02]  /*0540*/  LDG.E.64 R2, desc[UR12][R2.64] ;  /* 0x0000000c02027981 */ /* 0x001ea4000c1e1b00 */
[----:B--2---:R-:W-:-:S04]  /*0550*/  ISETP.NE.U32.AND P0, PT, R2, RZ, PT ;  /* 0x000000ff0200720c */ /* 0x004fc80003f05070 */
[----:B------:R-:W-:-:S13]  /*0560*/  ISETP.NE.AND.EX P0, PT, R3, RZ, PT, P0 ;  /* 0x000000ff0300720c */ /* 0x000fda0003f05300 */
[----:B------:R-:W-:Y:S05]  /*0570*/  @!P0 BRA `(.L_x_4) ;  /* 0x0000000000088947 */ /* 0x000fea0003800000 */
[----:B------:R2:W5:Y:S01]  /*0580*/  LD.E R8, desc[UR12][R2.64] ;  /* 0x0000000c02087980 */ /* 0x000562000c101900 */
[----:B------:R-:W-:Y:S05]  /*0590*/  BRA `(.L_x_5) ;  /* 0x0000000000207947 */ /* 0x000fea0003800000 */
.L_x_4:
[----:B------:R-:W-:Y:S02]  /*05a0*/  ULDC.64 UR4, c[0x0][0x588] ;  /* 0x0001620000047ab9 */ /* 0x000fe40000000a00 */
[----:B------:R-:W-:-:S04]  /*05b0*/  ISETP.NE.U32.AND P0, PT, RZ, UR4, PT ;  /* 0x00000004ff007c0c */ /* 0x000fc8000bf05070 */
[----:B------:R-:W-:-:S13]  /*05c0*/  ISETP.NE.AND.EX P0, PT, RZ, UR5, PT, P0 ;  /* 0x00000005ff007c0c */ /* 0x000fda000bf05300 */
[----:B------:R-:W-:Y:S05]  /*05d0*/  @!P0 BRA `(.L_x_6) ;  /* 0x00000000000c8947 */ /* 0x000fea0003800000 */
[----:B------:R-:W0:Y:S02]  /*05e0*/  LDC.64 R8, c[0x0][0x588] ;  /* 0x00016200ff087b82 */ /* 0x000e240000000a00 */
[----:B0-----:R0:W5:Y:S01]  /*05f0*/  LDG.E R8, desc[UR12][R8.64] ;  /* 0x0000000c08087981 */ /* 0x001162000c1e1900 */
[----:B------:R-:W-:Y:S05]  /*0600*/  BRA `(.L_x_5) ;  /* 0x0000000000047947 */ /* 0x000fea0003800000 */
.L_x_6:
[----:B------:R-:W1:Y:S02]  /*0610*/  LDC R8, c[0x0][0x580] ;  /* 0x00016000ff087b82 */ /* 0x000e640000000800 */
.L_x_5:
[----:B------:R-:W-:Y:S02]  /*0620*/  ULDC.64 UR4, c[0x0][0x5a0] ;  /* 0x0001680000047ab9 */ /* 0x000fe40000000a00 */
[----:B------:R-:W-:-:S04]  /*0630*/  ISETP.NE.U32.AND P0, PT, RZ, UR4, PT ;  /* 0x00000004ff007c0c */ /* 0x000fc8000bf05070 */
[----:B------:R-:W-:-:S13]  /*0640*/  ISETP.NE.AND.EX P0, PT, RZ, UR5, PT, P0 ;  /* 0x00000005ff007c0c */ /* 0x000fda000bf05300 */
[----:B------:R-:W-:Y:S05]  /*0650*/  @!P0 BRA `(.L_x_7) ;  /* 0x00000000001c8947 */ /* 0x000fea0003800000 */
[----:B--2---:R-:W2:Y:S02]  /*0660*/  LDC.64 R2, c[0x0][0x5a0] ;  /* 0x00016800ff027b82 */ /* 0x004ea40000000a00 */
[----:B--2---:R-:W2:Y:S02]  /*0670*/  LDG.E.64 R2, desc[UR12][R2.64] ;  /* 0x0000000c02027981 */ /* 0x004ea4000c1e1b00 */
[----:B--2---:R-:W-:-:S04]  /*0680*/  ISETP.NE.U32.AND P0, PT, R2, RZ, PT ;  /* 0x000000ff0200720c */ /* 0x004fc80003f05070 */
[----:B------:R-:W-:-:S13]  /*0690*/  ISETP.NE.AND.EX P0, PT, R3, RZ, PT, P0 ;  /* 0x000000ff0300720c */ /* 0x000fda0003f05300 */
[----:B------:R-:W-:Y:S05]  /*06a0*/  @!P0 BRA `(.L_x_7) ;  /* 0x0000000000088947 */ /* 0x000fea0003800000 */
[----:B0-----:R4:W5:Y:S01]  /*06b0*/  LD.E R9, desc[UR12][R2.64] ;  /* 0x0000000c02097980 */ /* 0x001962000c101900 */
[----:B------:R-:W-:Y:S05]  /*06c0*/  BRA `(.L_x_8) ;  /* 0x0000000000207947 */ /* 0x000fea0003800000 */
.L_x_7:
[----:B------:R-:W-:Y:S02]  /*06d0*/  ULDC.64 UR4, c[0x0][0x590] ;  /* 0x0001640000047ab9 */ /* 0x000fe40000000a00 */
[----:B------:R-:W-:-:S04]  /*06e0*/  ISETP.NE.U32.AND P0, PT, RZ, UR4, PT ;  /* 0x00000004ff007c0c */ /* 0x000fc8000bf05070 */
[----:B------:R-:W-:-:S13]  /*06f0*/  ISETP.NE.AND.EX P0, PT, RZ, UR5, PT, P0 ;  /* 0x00000005ff007c0c */ /* 0x000fda000bf05300 */
[----:B------:R-:W-:Y:S05]  /*0700*/  @!P0 BRA `(.L_x_9) ;  /* 0x00000000000c8947 */ /* 0x000fea0003800000 */
[----:B--2---:R-:W0:Y:S02]  /*0710*/  LDC.64 R2, c[0x0][0x590] ;  /* 0x00016400ff027b82 */ /* 0x004e240000000a00 */
[----:B0-----:R3:W5:Y:S01]  /*0720*/  LDG.E R9, desc[UR12][R2.64] ;  /* 0x0000000c02097981 */ /* 0x001762000c1e1900 */
[----:B------:R-:W-:Y:S05]  /*0730*/  BRA `(.L_x_8) ;  /* 0x0000000000047947 */ /* 0x000fea0003800000 */
.L_x_9:
[----:B0-----:R-:W0:Y:S02]  /*0740*/  LDC R9, c[0x0][0x584] ;  /* 0x00016100ff097b82 */ /* 0x001e240000000800 */
.L_x_8:
[----:B--234-:R-:W2:Y:S01]  /*0750*/  LDC R2, c[0x0][0x3c4] ;  /* 0x0000f100ff027b82 */ /* 0x01cea20000000800 */
[----:B------:R-:W-:-:S07]  /*0760*/  ISETP.NE.AND P0, PT, R5, RZ, PT ;  /* 0x000000ff0500720c */ /* 0x000fce0003f05270 */
[----:B------:R-:W3:Y:S01]  /*0770*/  LDC.64 R10, c[0x0][0x3c8] ;  /* 0x0000f200ff0a7b82 */ /* 0x000ee20000000a00 */
[----:B--2---:R-:W-:-:S05]  /*0780*/  VIADD R2, R2, 0x1f ;  /* 0x0000001f02027836 */ /* 0x004fca0000000000 */
[----:B------:R-:W-:-:S04]  /*0790*/  SHF.R.S32.HI R3, RZ, 0x1f, R2 ;  /* 0x0000001fff037819 */ /* 0x000fc80000011402 */
[----:B------:R-:W-:-:S04]  /*07a0*/  LEA.HI R3, R3, R2, RZ, 0x5 ;  /* 0x0000000203037211 */ /* 0x000fc800078f28ff */
[----:B------:R-:W-:-:S05]  /*07b0*/  SHF.R.S32.HI R3, RZ, 0x5, R3 ;  /* 0x00000005ff037819 */ /* 0x000fca0000011403 */
[----:B---3--:R-:W-:-:S04]  /*07c0*/  IMAD R2, R3, R10, RZ ;  /* 0x0000000a03027224 */ /* 0x008fc800078e02ff */
[----:B------:R-:W-:Y:S01]  /*07d0*/  IMAD R2, R2, R11, RZ ;  /* 0x0000000b02027224 */ /* 0x000fe200078e02ff */
[----:B------:R-:W-:Y:S06]  /*07e0*/  @!P0 BRA `(.L_x_10) ;  /* 0x0000008400e08947 */ /* 0x000fec0003800000 */
[----:B------:R-:W-:-:S13]  /*07f0*/  ISETP.NE.AND P0, PT, R5, 0x1, PT ;  /* 0x000000010500780c */ /* 0x000fda0003f05270 */
[----:B------:R-:W-:Y:S05]  /*0800*/  @P0 EXIT ;  /* 0x000000000000094d */ /* 0x000fea0003800000 */
[----:B------:R-:W-:Y:S01]  /*0810*/  ISETP.GE.AND P0, PT, R2, 0x1, PT ;  /* 0x000000010200780c */ /* 0x000fe20003f06270 */
[----:B------:R-:W-:Y:S01]  /*0820*/  UMOV UR4, URZ ;  /* 0x0000003f00047c82 */ /* 0x000fe20008000000 */
[----:B------:R-:W-:Y:S02]  /*0830*/  CS2R R86, SRZ ;  /* 0x0000000000567805 */ /* 0x000fe4000001ff00 */
[----:B------:R-:W-:Y:S02]  /*0840*/  CS2R R88, SRZ ;  /* 0x0000000000587805 */ /* 0x000fe4000001ff00 */
[----:B------:R-:W-:Y:S02]  /*0850*/  CS2R R90, SRZ ;  /* 0x00000000005a7805 */ /* 0x000fe4000001ff00 */
[----:B------:R-:W-:Y:S02]  /*0860*/  CS2R R92, SRZ ;  /* 0x00000000005c7805 */ /* 0x000fe4000001ff00 */
[----:B------:R-:W-:-:S02]  /*0870*/  CS2R R94, SRZ ;  /* 0x00000000005e7805 */ /* 0x000fc4000001ff00 */
[----:B------:R-:W-:Y:S02]  /*0880*/  CS2R R96, SRZ ;  /* 0x0000000000607805 */ /* 0x000fe4000001ff00 */
        /* <DEDUP_REMOVED lines=57> */
[----:B------:R-:W-:Y:S01]  /*0c20*/  CS2R R84, SRZ ;  /* 0x0000000000547805 */ /* 0x000fe2000001ff00 */
[----:B------:R-:W-:Y:S06]  /*0c30*/  @!P0 BRA `(.L_x_11) ;  /* 0x0000000000988947 */ /* 0x000fec0003800000 */
[----:B------:R-:W-:-:S04]  /*0c40*/  LOP3.LUT R3, R0, 0x1, RZ, 0xfc, !PT ;  /* 0x0000000100037812 */ /* 0x000fc800078efcff */
[----:B------:R-:W-:-:S13]  /*0c50*/  ISETP.NE.AND P1, PT, R3, 0x3, PT ;  /* 0x000000030300780c */ /* 0x000fda0003f25270 */
[----:B------:R-:W-:Y:S05]  /*0c60*/  @!P1 BRA `(.L_x_12) ;  /* 0x0000000000049947 */ /* 0x000fea0003800000 */
[----:B------:R-:W-:Y:S01]  /*0c70*/  BPT.TRAP 0x1 ;  /* 0x000000040000795c */ /* 0x000fe20000300000 */
.L_x_12:
[----:B------:R-:W2:Y:S01]  /*0c80*/  S2UR UR5, SR_CgaCtaId ;  /* 0x00000000000579c3 */ /* 0x000ea20000008800 */
[----:B------:R-:W-:Y:S01]  /*0c90*/  SHF.L.U32 R3, RZ, 0x1f, RZ ;  /* 0x0000001fff037819 */ /* 0x000fe200000006ff */
[----:B------:R-:W-:Y:S02]  /*0ca0*/  UMOV UR4, 0x400 ;  /* 0x0000040000047882 */ /* 0x000fe40000000000 */
[----:B--2---:R-:W-:-:S12]  /*0cb0*/  ULEA UR4, UR5, UR4, 0x18 ;  /* 0x0000000405047291 */ /* 0x004fd8000f8ec03f */
.L_x_13:
[----:B--2---:R-:W-:-:S04]  /*0cc0*/  IMAD.U32 R4, RZ, RZ, UR4 ;  /* 0x00000004ff047e24 */ /* 0x004fc8000f8e00ff */
[----:B------:R2:W3:Y:S03]  /*0cd0*/  SYNCS.PHASECHK.TRANS64.TRYWAIT P1, [R4+URZ+0x38000], R3 ;  /* 0x03800003040075a7 */ /* 0x0004e6000802017f */
[----:B---3--:R-:W-:Y:S05]  /*0ce0*/  @!P1 NANOSLEEP.SYNCS 0x989680 ;  /* 0x009896800000995d */ /* 0x008fea0003900000 */
[----:B------:R-:W3:Y:S02]  /*0cf0*/  @!P1 SYNCS.PHASECHK.TRANS64 P1, [R4+URZ+0x38000], R3 ;  /* 0x03800003040095a7 */ /* 0x000ee4000802007f */
[----:B---3--:R-:W-:Y:S05]  /*0d00*/  @!P1 BRA `(.L_x_13) ;  /* 0xfffffffc00ec9947 */ /* 0x008fea000383ffff */
[----:B------:R-:W-:Y:S01]  /*0d10*/  UIADD3 UR5, UR4, 0x1c000, URZ ;  /* 0x0001c00004057890 */ /* 0x000fe2000fffe03f */
[----:B------:R-:W-:Y:S01]  /*0d20*/  WARPGROUP.ARRIVE ;  /* 0x00000000000079c5 */ /* 0x000fe20000000000 */
[----:B------:R-:W-:Y:S02]  /*0d30*/  USHF.R.U32.HI UR4, URZ, 0x4, UR4 ;  /* 0x000000043f047899 */ /* 0x000fe40008011604 */
[----:B------:R-:W-:Y:S02]  /*0d40*/  USHF.R.U32.HI UR5, URZ, 0x4, UR5 ;  /* 0x000000043f057899 */ /* 0x000fe40008011605 */
[----:B------:R-:W-:Y:S02]  /*0d50*/  ULOP3.LUT UR4, UR4, 0x3fff, URZ, 0xc0, !UPT ;  /* 0x00003fff04047892 */ /* 0x000fe4000f8ec03f */
[----:B------:R-:W-:Y:S02]  /*0d60*/  ULOP3.LUT UR5, UR5, 0x3fff, URZ, 0xc0, !UPT ;  /* 0x00003fff05057892 */ /* 0x000fe4000f8ec03f */
[----:B------:R-:W-:-:S02]  /*0d70*/  ULOP3.LUT UR8, UR4, 0x10000, URZ, 0xfc, !UPT ;  /* 0x0001000004087892 */ /* 0x000fc4000f8efc3f */
[----:B------:R-:W-:Y:S01]  /*0d80*/  ULOP3.LUT UR9, UR5, 0x1000000, URZ, 0xfc, !UPT ;  /* 0x0100000005097892 */ /* 0x000fe2000f8efc3f */
[----:B------:R-:W-:Y:S02]  /*0d90*/  UMOV UR7, 0x40000040 ;  /* 0x4000004000077882 */ /* 0x000fe40000000000 */
[----:B------:R-:W-:Y:S02]  /*0da0*/  UMOV UR5, 0x80000020 ;  /* 0x8000002000057882 */ /* 0x000fe40000000000 */
[----:B------:R-:W-:Y:S02]  /*0db0*/  UMOV UR4, UR8 ;  /* 0x0000000800047c82 */ /* 0x000fe40008000000 */
[----:B------:R-:W-:Y:S02]  /*0dc0*/  UMOV UR6, UR9 ;  /* 0x0000000900067c82 */ /* 0x000fe40008000000 */
[----:B------:R-:W-:Y:S01]  /*0dd0*/  HGMMA.64x128x16.F32 R88, gdesc[UR4].tnspB, RZ, !UPT ;  /* 0x41e00000045879f0 */ /* 0x000fe2000c7008ff */
[----:B------:R-:W-:Y:S01]  /*0de0*/  UIADD3 UR4, UR8, 0x100, URZ ;  /* 0x0000010008047890 */ /* 0x000fe2000fffe03f */
[----:B------:R-:W-:-:S10]  /*0df0*/  UMOV UR5, 0x80000020 ;  /* 0x8000002000057882 */ /* 0x000fd40000000000 */
[----:B------:R-:W-:Y:S01]  /*0e00*/  HGMMA.64x128x16.F32 R24, gdesc[UR4].tnspB, RZ, !UPT ;  /* 0x41e00000041879f0 */ /* 0x000fe2000c7008ff */
[----:B------:R-:W-:Y:S02]  /*0e10*/  UIADD3 UR4, UR8, 0x2, URZ ;  /* 0x0000000208047890 */ /* 0x000fe4000fffe03f */
[----:B------:R-:W-:Y:S01]  /*0e20*/  UIADD3 UR6, UR9, 0x80, URZ ;  /* 0x0000008009067890 */ /* 0x000fe2000fffe03f */
[----:B------:R-:W-:Y:S01]  /*0e30*/  UMOV UR5, 0x80000020 ;  /* 0x8000002000057882 */ /* 0x000fe20000000000 */
[----:B------:R-:W-:-:S07]  /*0e40*/  UMOV UR7, 0x40000040 ;  /* 0x4000004000077882 */ /* 0x000fce0000000000 */
[----:B------:R-:W-:Y:S01]  /*0e50*/  HGMMA.64x128x16.F32 R88, gdesc[UR4].tnspB, R88 ;  /* 0x41e00000045879f0 */ /* 0x000fe20008700858 */
[----:B------:R-:W-:Y:S01]  /*0e60*/  UIADD3 UR4, UR8, 0x102, URZ ;  /* 0x0000010208047890 */ /* 0x000fe2000fffe03f */
[----:B------:R-:W-:-:S10]  /*0e70*/  UMOV UR5, 0x80000020 ;  /* 0x8000002000057882 */ /* 0x000fd40000000000 */
[----:B------:R-:W-:Y:S01]  /*0e80*/  HGMMA.64x128x16.F32 R24, gdesc[UR4].tnspB, R24, gsb0 ;  /* 0x41e00000041879f0 */ /* 0x000fe20008000818 */
[----:B------:R-:W-:-:S05]  /*0e90*/  UMOV UR4, 0x1 ;  /* 0x0000000100047882 */ /* 0x000fca0000000000 */
.L_x_11:
[----:B--2---:R-:W-:-:S05]  /*0ea0*/  VIMNMX R3, R2, 0x1, PT ;  /* 0x0000000102037848 */ /* 0x004fca0003fe0100 */
[----:B------:R-:W-:-:S05]  /*0eb0*/  IMAD.IADD R4, R2, 0x1, -R3 ;  /* 0x0000000102047824 */ /* 0x000fca00078e0a03 */
[----:B------:R-:W-:-:S13]  /*0ec0*/  ISETP.GE.AND P1, PT, R4, 0x1, PT ;  /* 0x000000010400780c */ /* 0x000fda0003f26270 */
[----:B------:R-:W-:Y:S05]  /*0ed0*/  @!P1 BRA `(.L_x_14) ;  /* 0x0000000400089947 */ /* 0x000fea0003800000 */
[----:B------:R-:W2:Y:S01]  /*0ee0*/  S2UR UR6, SR_CgaCtaId ;  /* 0x00000000000679c3 */ /* 0x000ea20000008800 */
[----:B------:R-:W-:Y:S01]  /*0ef0*/  UMOV UR5, 0x400 ;  /* 0x0000040000057882 */ /* 0x000fe20000000000 */
[----:B------:R-:W-:Y:S01]  /*0f00*/  LOP3.LUT R7, R0, 0x1, RZ, 0xfc, !PT ;  /* 0x0000000100077812 */ /* 0x000fe200078efcff */
[----:B------:R-:W-:Y:S01]  /*0f10*/  IMAD.MOV.U32 R5, RZ, RZ, RZ ;  /* 0x000000ffff057224 */ /* 0x000fe200078e00ff */
[----:B------:R-:W-:Y:S01]  /*0f20*/  UISETP.NE.U32.AND UP0, UPT, UR4, URZ, UPT ;  /* 0x0000003f0400728c */ /* 0x000fe2000bf05070 */
[----:B------:R-:W-:Y:S01]  /*0f30*/  IMAD.MOV.U32 R2, RZ, RZ, R4 ;  /* 0x000000ffff027224 */ /* 0x000fe200078e0004 */
[----:B--2---:R-:W-:-:S04]  /*0f40*/  ULEA UR14, UR6, UR5, 0x18 ;  /* 0x00000005060e7291 */ /* 0x004fc8000f8ec03f */
[----:B------:R-:W-:Y:S02]  /*0f50*/  UIADD3 UR6, UR14, 0x1c000, URZ ;  /* 0x0001c0000e067890 */ /* 0x000fe4000fffe03f */
[----:B------:R-:W-:Y:S02]  /*0f60*/  USHF.R.U32.HI UR5, URZ, 0x4, UR14 ;  /* 0x000000043f057899 */ /* 0x000fe4000801160e */
[----:B------:R-:W-:Y:S02]  /*0f70*/  USHF.R.U32.HI UR6, URZ, 0x4, UR6 ;  /* 0x000000043f067899 */ /* 0x000fe40008011606 */
[----:B------:R-:W-:Y:S02]  /*0f80*/  ULOP3.LUT UR5, UR5, 0x3fff, URZ, 0xc0, !UPT ;  /* 0x00003fff05057892 */ /* 0x000fe4000f8ec03f */
[----:B------:R-:W-:Y:S02]  /*0f90*/  ULOP3.LUT UR6, UR6, 0x3fff, URZ, 0xc0, !UPT ;  /* 0x00003fff06067892 */ /* 0x000fe4000f8ec03f */
[----:B------:R-:W-:-:S02]  /*0fa0*/  ULOP3.LUT UR15, UR5, 0x10000, URZ, 0xfc, !UPT ;  /* 0x00010000050f7892 */ /* 0x000fc4000f8efc3f */
[----:B------:R-:W-:Y:S01]  /*0fb0*/  ULOP3.LUT UR16, UR6, 0x1000000, URZ, 0xfc, !UPT ;  /* 0x0100000006107892 */ /* 0x000fe2000f8efc3f */
[----:B------:R-:W-:-:S11]  /*0fc0*/  UMOV UR5, URZ ;  /* 0x0000003f00057c82 */ /* 0x000fd60008000000 */
.L_x_19:
[----:B------:R-:W-:-:S13]  /*0fd0*/  ISETP.NE.AND P2, PT, R7, 0x3, PT ;  /* 0x000000030700780c */ /* 0x000fda0003f45270 */
[----:B--2---:R-:W-:Y:S05]  /*0fe0*/  @!P2 BRA `(.L_x_15) ;  /* 0x000000000004a947 */ /* 0x004fea0003800000 */
[----:B------:R-:W-:Y:S01]  /*0ff0*/  BPT.TRAP 0x1 ;  /* 0x000000040000795c */ /* 0x000fe20000300000 */
.L_x_15:
[----:B------:R-:W-:Y:S01]  /*1000*/  SHF.L.U32 R3, R5, 0x1f, RZ ;  /* 0x0000001f05037819 */ /* 0x000fe200000006ff */
[----:B------:R-:W-:-:S12]  /*1010*/  ULEA UR6, UR4, UR14, 0x3 ;  /* 0x0000000e04067291 */ /* 0x000fd8000f8e183f */
.L_x_16:
[----:B--2---:R-:W-:-:S04]  /*1020*/  IMAD.U32 R6, RZ, RZ, UR6 ;  /* 0x00000006ff067e24 */ /* 0x004fc8000f8e00ff */
[----:B------:R2:W3:Y:S03]  /*1030*/  SYNCS.PHASECHK.TRANS64.TRYWAIT P1, [R6+URZ+0x38000], R3 ;  /* 0x03800003060075a7 */ /* 0x0004e6000802017f */
[----:B---3--:R-:W-:Y:S05]  /*1040*/  @!P1 NANOSLEEP.SYNCS 0x989680 ;  /* 0x009896800000995d */ /* 0x008fea0003900000 */
[----:B------:R-:W3:Y:S02]  /*1050*/  @!P1 SYNCS.PHASECHK.TRANS64 P1, [R6+URZ+0x38000], R3 ;  /* 0x03800003060095a7 */ /* 0x000ee4000802007f */
[----:B---3--:R-:W-:Y:S05]  /*1060*/  @!P1 BRA `(.L_x_16) ;  /* 0xfffffffc00ec9947 */ /* 0x008fea000383ffff */
[----:B------:R-:W-:Y:S01]  /*1070*/  ULEA UR6, UR4, UR15, 0x9 ;  /* 0x0000000f04067291 */ /* 0x000fe2000f8e483f */
[----:B------:R-:W-:Y:S01]  /*1080*/  WARPGROUP.ARRIVE ;  /* 0x00000000000079c5 */ /* 0x000fe20000000000 */
[----:B------:R-:W-:Y:S01]  /*1090*/  ULEA UR7, UR4, UR16, 0x9 ;  /* 0x0000001004077291 */ /* 0x000fe2000f8e483f */
[----:B------:R-:W-:Y:S01]  /*10a0*/  UMOV UR9, 0x80000020 ;  /* 0x8000002000097882 */ /* 0x000fe20000000000 */
[----:B------:R-:W-:-:S03]  /*10b0*/  UMOV UR11, 0x40000040 ;  /* 0x40000040000b7882 */ /* 0x000fc60000000000 */
[----:B------:R-:W-:Y:S02]  /*10c0*/  UMOV UR8, UR6 ;  /* 0x0000000600087c82 */ /* 0x000fe40008000000 */
[----:B------:R-:W-:Y:S02]  /*10d0*/  UMOV UR10, UR7 ;  /* 0x00000007000a7c82 */ /* 0x000fe40008000000 */
[----:B------:R-:W-:Y:S01]  /*10e0*/  HGMMA.64x128x16.F32 R88, gdesc[UR8].tnspB, R88, UP0 ;  /* 0x41e00000085879f0 */ /* 0x000fe2000bf00858 */
[----:B------:R-:W-:Y:S01]  /*10f0*/  UIADD3 UR8, UR6, 0x100, URZ ;  /* 0x0000010006087890 */ /* 0x000fe2000fffe03f */
[----:B------:R-:W-:-:S10]  /*1100*/  UMOV UR9, 0x80000020 ;  /* 0x8000002000097882 */ /* 0x000fd40000000000 */
[----:B------:R-:W-:Y:S01]  /*1110*/  HGMMA.64x128x16.F32 R24, gdesc[UR8].tnspB, R24, UP0 ;  /* 0x41e00000081879f0 */ /* 0x000fe2000bf00818 */
[----:B------:R-:W-:Y:S02]  /*1120*/  UIADD3 UR8, UR6, 0x2, URZ ;  /* 0x0000000206087890 */ /* 0x000fe4000fffe03f */
[----:B------:R-:W-:Y:S01]  /*1130*/  UIADD3 UR10, UR7, 0x80, URZ ;  /* 0x00000080070a7890 */ /* 0x000fe2000fffe03f */
[----:B------:R-:W-:Y:S01]  /*1140*/  UMOV UR9, 0x80000020 ;  /* 0x8000002000097882 */ /* 0x000fe20000000000 */
[----:B------:R-:W-:-:S07]  /*1150*/  UMOV UR11, 0x40000040 ;  /* 0x40000040000b7882 */ /* 0x000fce0000000000 */
[----:B------:R-:W-:Y:S01]  /*1160*/  HGMMA.64x128x16.F32 R88, gdesc[UR8].tnspB, R88 ;  /* 0x41e00000085879f0 */ /* 0x000fe20008700858 */
[----:B------:R-:W-:Y:S01]  /*1170*/  UIADD3 UR8, UR6, 0x102, URZ ;  /* 0x0000010206087890 */ /* 0x000fe2000fffe03f */
[----:B------:R-:W-:-:S10]  /*1180*/  UMOV UR9, 0x80000020 ;  /* 0x8000002000097882 */ /* 0x000fd40000000000 */
[----:B------:R-:W-:Y:S03]  /*1190*/  HGMMA.64x128x16.F32 R24, gdesc[UR8].tnspB, R24, gsb0 ;  /* 0x41e00000081879f0 */ /* 0x000fe60008000818 */
[----:B------:R-:W-:Y:S02]  /*11a0*/  WARPGROUP.DEPBAR.LE gsb0, 0x1 ;  /* 0x00008000000079c5 */ /* 0x000fe40000010100 */
[----:B------:R-:W-:Y:S05]  /*11b0*/  @!P2 BRA `(.L_x_17) ;  /* 0x000000000004a947 */ /* 0x000fea0003800000 */
[----:B------:R-:W-:Y:S01]  /*11c0*/  BPT.TRAP 0x1 ;  /* 0x000000040000795c */ /* 0x000fe20000300000 */
.L_x_17:
[----:B------:R-:W-:Y:S01]  /*11d0*/  ULEA UR6, UR5, UR14, 0x3 ;  /* 0x0000000e05067291 */ /* 0x000fe2000f8e183f */
[----:B------:R-:W-:-:S03]  /*11e0*/  ISETP.GT.U32.AND P1, PT, R0, 0x1, PT ;  /* 0x000000010000780c */ /* 0x000fc60003f24070 */
[----:B------:R-:W-:-:S04]  /*11f0*/  UIADD3 UR6, UR6, 0x38070, URZ ;  /* 0x0003807006067890 */ /* 0x000fc8000fffe03f */
[----:B------:R-:W-:-:S09]  /*1200*/  UPRMT UR6, URZ, 0x654, UR6 ;  /* 0x000006543f067896 */ /* 0x000fd20008000006 */
[----:B------:R-:W-:Y:S01]  /*1210*/  SYNCS.ARRIVE.TRANS64.RED.A1T0 RZ, [UR6], RZ ;  /* 0x000000ffffff79a7 */ /* 0x000fe20008100406 */
[----:B------:R-:W-:Y:S05]  /*1220*/  @P1 BRA `(.L_x_18) ;  /* 0x0000000000041947 */ /* 0x000fea0003800000 */
[----:B------:R-:W-:Y:S01]  /*1230*/  BPT.TRAP 0x1 ;  /* 0x000000040000795c */ /* 0x000fe20000300000 */
.L_x_18:
[----:B------:R-:W-:Y:S01]  /*1240*/  UIADD3 UR4, UR4, 0x1, URZ ;  /* 0x0000000104047890 */ /* 0x000fe2000fffe03f */
[C---:B------:R-:W-:Y:S01]  /*1250*/  ISETP.GT.AND P1, PT, R2.reuse, 0x1, PT ;  /* 0x000000010200780c */ /* 0x040fe20003f24270 */
[----:B------:R-:W-:Y:S01]  /*1260*/  UIADD3 UR5, UR5, 0x1, URZ ;  /* 0x0000000105057890 */ /* 0x000fe2000fffe03f */
[----:B------:R-:W-:Y:S01]  /*1270*/  VIADD R2, R2, 0xffffffff ;  /* 0xffffffff02027836 */ /* 0x000fe20000000000 */
[----:B------:R-:W-:Y:S02]  /*1280*/  UISETP.NE.AND UP0, UPT, UR4, 0xe, UPT ;  /* 0x0000000e0400788c */ /* 0x000fe4000bf05270 */
[----:B------:R-:W-:Y:S02]  /*1290*/  UISETP.NE.AND UP1, UPT, UR5, 0xe, UPT ;  /* 0x0000000e0500788c */ /* 0x000fe4000bf25270 */
[----:B------:R-:W-:Y:S02]  /*12a0*/  USEL UR6, URZ, 0x1, UP0 ;  /* 0x000000013f067887 */ /* 0x000fe40008000000 */
[----:B------:R-:W-:-:S02]  /*12b0*/  USEL UR4, UR4, URZ, UP0 ;  /* 0x0000003f04047287 */ /* 0x000fc40008000000 */
[----:B------:R-:W-:Y:S02]  /*12c0*/  USEL UR5, UR5, URZ, UP1 ;  /* 0x0000003f05057287 */ /* 0x000fe40008800000 */
[----:B------:R-:W-:Y:S01]  /*12d0*/  UPLOP3.LUT UP0, UPT, UPT, UPT, UPT, 0x80, 0x0 ;  /* 0x000000000000789c */ /* 0x000fe20003f0f070 */
[----:B------:R-:W-:Y:S01]  /*12e0*/  LOP3.LUT R5, R5, UR6, RZ, 0x3c, !PT ;  /* 0x0000000605057c12 */ /* 0x000fe2000f8e3cff */
[----:B------:R-:W-:Y:S09]  /*12f0*/  @P1 BRA `(.L_x_19) ;  /* 0xfffffffc00341947 */ /* 0x000ff2000383ffff */
.L_x_14:
[----:B------:R-:W-:Y:S02]  /*1300*/  WARPGROUP.DEPBAR.LE gsb0, 0x0 ;  /* 0x00008000000079c5 */ /* 0x000fe40000010000 */
[----:B------:R-:W-:Y:S05]  /*1310*/  @!P0 BRA `(.L_x_20) ;  /* 0x0000000000488947 */ /* 0x000fea0003800000 */
[----:B------:R-:W-:-:S04]  /*1320*/  LOP3.LUT R2, R0, 0x1, RZ, 0xfc, !PT ;  /* 0x0000000100027812 */ /* 0x000fc800078efcff */
[----:B------:R-:W-:-:S13]  /*1330*/  ISETP.NE.AND P0, PT, R2, 0x3, PT ;  /* 0x000000030200780c */ /* 0x000fda0003f05270 */
[----:B------:R-:W-:Y:S05]  /*1340*/  @!P0 BRA `(.L_x_21) ;  /* 0x0000000000048947 */ /* 0x000fea0003800000 */
[----:B------:R-:W-:Y:S01]  /*1350*/  BPT.TRAP 0x1 ;  /* 0x000000040000795c */ /* 0x000fe20000300000 */
.L_x_21:
[----:B------:R-:W3:Y:S01]  /*1360*/  S2R R5, SR_CgaCtaId ;  /* 0x0000000000057919 */ /* 0x000ee20000008800 */
[----:B------:R-:W-:Y:S02]  /*1370*/  SHF.R.U32.HI R2, RZ, 0x1, R4 ;  /* 0x00000001ff027819 */ /* 0x000fe40000011604 */
[----:B------:R-:W-:-:S03]  /*1380*/  ISETP.GT.U32.AND P0, PT, R0, 0x1, PT ;  /* 0x000000010000780c */ /* 0x000fc60003f04070 */
[----:B--2---:R-:W-:Y:S01]  /*1390*/  IMAD.WIDE.U32 R2, R2, -0x6db6db6d, RZ ;  /* 0x9249249302027825 */ /* 0x004fe200078e00ff */
[----:B------:R-:W-:-:S04]  /*13a0*/  MOV R2, 0x400 ;  /* 0x0000040000027802 */ /* 0x000fc80000000f00 */
[----:B------:R-:W-:-:S05]  /*13b0*/  SHF.R.U32.HI R3, RZ, 0x2, R3 ;  /* 0x00000002ff037819 */ /* 0x000fca0000011603 */
[----:B------:R-:W-:Y:S01]  /*13c0*/  IMAD R4, R3, -0xe, R4 ;  /* 0xfffffff203047824 */ /* 0x000fe200078e0204 */
[----:B---3--:R-:W-:-:S05]  /*13d0*/  LEA R5, R5, R2, 0x18 ;  /* 0x0000000205057211 */ /* 0x008fca00078ec0ff */
[----:B------:R-:W-:-:S04]  /*13e0*/  IMAD R4, R4, 0x8, R5 ;  /* 0x0000000804047824 */ /* 0x000fc800078e0205 */
[----:B------:R-:W-:-:S05]  /*13f0*/  VIADD R4, R4, 0x38070 ;  /* 0x0003807004047836 */ /* 0x000fca0000000000 */
[----:B------:R-:W-:-:S04]  /*1400*/  PRMT R4, RZ, 0x654, R4 ;  /* 0x00000654ff047816 */ /* 0x000fc80000000004 */
[----:B------:R3:W-:Y:S01]  /*1410*/  SYNCS.ARRIVE.TRANS64.RED.A1T0 RZ, [R4+URZ], RZ ;  /* 0x000000ff04ff79a7 */ /* 0x0007e2000810043f */
[----:B------:R-:W-:Y:S05]  /*1420*/  @P0 BRA `(.L_x_20) ;  /* 0x0000000000040947 */ /* 0x000fea0003800000 */
[----:B------:R-:W-:Y:S01]  /*1430*/  BPT.TRAP 0x1 ;  /* 0x000000040000795c */ /* 0x000fe20000300000 */
.L_x_20:
[----:B--2---:R-:W2:Y:S01]  /*1440*/  S2R R3, SR_TID.X ;  /* 0x0000000000037919 */ /* 0x004ea20000002100 */
[----:B------:R-:W-:Y:S01]  /*1450*/  ULDC.64 UR4, c[0x0][0x280] ;  /* 0x0000a00000047ab9 */ /* 0x000fe20000000a00 */
[----:B------:R-:W4:Y:S01]  /*1460*/  S2R R6, SR_CTAID.Y ;  /* 0x0000000000067919 */ /* 0x000f220000002600 */
[----:B------:R-:W3:Y:S01]  /*1470*/  S2R R15, SR_CTAID.X ;  /* 0x00000000000f7919 */ /* 0x000ee20000002500 */
[----:B--2---:R-:W-:-:S04]  /*1480*/  SHF.R.S32.HI R0, RZ, 0x1f, R3 ;  /* 0x0000001fff007819 */ /* 0x004fc80000011403 */
[----:B------:R-:W-:Y:S01]  /*1490*/  LEA.HI R0, R0, R3, RZ, 0x7 ;  /* 0x0000000300007211 */ /* 0x000fe200078f38ff */
[----:B----4-:R-:W-:-:S03]  /*14a0*/  IMAD.SHL.U32 R6, R6, 0x80, RZ ;  /* 0x0000008006067824 */ /* 0x010fc600078e00ff */
[----:B------:R-:W-:Y:S01]  /*14b0*/  LOP3.LUT R0, R0, 0xffffff80, RZ, 0xc0, !PT ;  /* 0xffffff8000007812 */ /* 0x000fe200078ec0ff */
[----:B---3--:R-:W-:Y:S01]  /*14c0*/  IMAD.SHL.U32 R4, R15, 0x80, RZ ;  /* 0x000000800f047824 */ /* 0x008fe200078e00ff */
[----:B------:R-:W-:-:S03]  /*14d0*/  ISETP.GE.AND P0, PT, R6, UR5, PT ;  /* 0x0000000506007c0c */ /* 0x000fc6000bf06270 */
[----:B------:R-:W-:Y:S01]  /*14e0*/  IMAD.IADD R0, R3, 0x1, -R0 ;  /* 0x0000000103007824 */ /* 0x000fe200078e0a00 */
[----:B------:R-:W-:-:S04]  /*14f0*/  ISETP.GE.OR P0, PT, R4, UR4, P0 ;  /* 0x0000000404007c0c */ /* 0x000fc80008706670 */
[----:B------:R-:W-:-:S04]  /*1500*/  SHF.R.S32.HI R3, RZ, 0x1f, R0 ;  /* 0x0000001fff037819 */ /* 0x000fc80000011400 */
[----:B------:R-:W-:-:S04]  /*1510*/  LEA.HI R2, R3, R0, RZ, 0x2 ;  /* 0x0000000003027211 */ /* 0x000fc800078f10ff */
[--C-:B------:R-:W-:Y:S02]  /*1520*/  SHF.R.S32.HI R10, RZ, 0x2, R2.reuse ;  /* 0x00000002ff0a7819 */ /* 0x100fe40000011402 */
[----:B------:R-:W-:-:S04]  /*1530*/  SHF.R.S32.HI R5, RZ, 0x1f, R2 ;  /* 0x0000001fff057819 */ /* 0x000fc80000011402 */
[----:B------:R-:W-:-:S04]  /*1540*/  LEA.HI R5, R5, R10, RZ, 0x3 ;  /* 0x0000000a05057211 */ /* 0x000fc800078f18ff */
[----:B------:R-:W-:Y:S01]  /*1550*/  LOP3.LUT R11, R5, 0xfffffff8, RZ, 0xc0, !PT ;  /* 0xfffffff8050b7812 */ /* 0x000fe200078ec0ff */
[----:B------:R-:W-:Y:S06]  /*1560*/  @P0 EXIT ;  /* 0x000000000000094d */ /* 0x000fec0003800000 */
[----:B------:R-:W2:Y:S01]  /*1570*/  LDC.64 R16, c[0x0][0x5d0] ;  /* 0x00017400ff107b82 */ /* 0x000ea20000000a00 */
[----:B------:R-:W-:Y:S01]  /*1580*/  IMAD.IADD R10, R10, 0x1, -R11 ;  /* 0x000000010a0a7824 */ /* 0x000fe200078e0a0b */
[----:B------:R-:W-:Y:S02]  /*1590*/  LOP3.LUT R5, R2, 0x7ffffffc, RZ, 0xc0, !PT ;  /* 0x7ffffffc02057812 */ /* 0x000fe400078ec0ff */
[----:B------:R-:W-:Y:S02]  /*15a0*/  LEA.HI R3, R3, R0, RZ, 0x5 ;  /* 0x0000000003037211 */ /* 0x000fe400078f28ff */
[----:B------:R-:W-:Y:S01]  /*15b0*/  SHF.R.S32.HI R11, RZ, 0x1f, R10 ;  /* 0x0000001fff0b7819 */ /* 0x000fe2000001140a */
[----:B------:R-:W-:Y:S01]  /*15c0*/  IMAD.IADD R5, R0, 0x1, -R5 ;  /* 0x0000000100057824 */ /* 0x000fe200078e0a05 */
[----:B------:R-:W-:Y:S02]  /*15d0*/  SHF.R.S32.HI R13, RZ, 0x5, R3 ;  /* 0x00000005ff0d7819 */ /* 0x000fe40000011403 */
[----:B0----5:R-:W-:Y:S01]  /*15e0*/  FSETP.NEU.AND P1, PT, R9, RZ, PT ;  /* 0x000000ff0900720b */ /* 0x021fe20003f2d000 */
[----:B------:R-:W-:-:S02]  /*15f0*/  IMAD.SHL.U32 R7, R5, 0x2, RZ ;  /* 0x0000000205077824 */ /* 0x000fc400078e00ff */
[----:B------:R-:W-:-:S03]  /*1600*/  IMAD.WIDE R2, R15, 0x80, R10 ;  /* 0x000000800f027825 */ /* 0x000fc600078e020a */
[----:B------:R-:W-:Y:S01]  /*1610*/  SHF.R.S32.HI R11, RZ, 0x1f, R7 ;  /* 0x0000001fff0b7819 */ /* 0x000fe20000011407 */
[C---:B------:R-:W-:Y:S01]  /*1620*/  IMAD R5, R13.reuse, -0x10, -R4 ;  /* 0xfffffff00d057824 */ /* 0x040fe200078e0a04 */
[C---:B------:R-:W-:Y:S01]  /*1630*/  IADD3 R4, P0, R6.reuse, R7, RZ ;  /* 0x0000000706047210 */ /* 0x040fe20007f1e0ff */
[----:B------:R-:W-:Y:S01]  /*1640*/  IMAD.WIDE R2, R13, 0x10, R2 ;  /* 0x000000100d027825 */ /* 0x000fe200078e0202 */
[----:B------:R-:W-:Y:S02]  /*1650*/  IADD3 R0, -R7, UR5, -R6 ;  /* 0x0000000507007c10 */ /* 0x000fe4000fffe906 */
[----:B------:R-:W-:Y:S02]  /*1660*/  IADD3 R10, R5, UR4, -R10 ;  /* 0x00000004050a7c10 */ /* 0x000fe4000fffe80a */
[----:B------:R-:W-:Y:S01]  /*1670*/  LEA.HI.X.SX32 R5, R6, R11, 0x1, P0 ;  /* 0x0000000b06057211 */ /* 0x000fe200000f0eff */
[-C--:B--2---:R-:W-:Y:S01]  /*1680*/  IMAD R6, R3, R16.reuse, RZ ;  /* 0x0000001003067224 */ /* 0x084fe200078e02ff */
[----:B------:R-:W-:Y:S01]  /*1690*/  ISETP.GT.AND P2, PT, R10, RZ, PT ;  /* 0x000000ff0a00720c */ /* 0x000fe20003f44270 */
[C---:B------:R-:W-:Y:S01]  /*16a0*/  IMAD.SHL.U32 R21, R16.reuse, 0x8, RZ ;  /* 0x0000000810157824 */ /* 0x040fe200078e00ff */
[----:B------:R-:W-:Y:S01]  /*16b0*/  SHF.L.U64.HI R20, R16, 0x3, R17 ;  /* 0x0000000310147819 */ /* 0x000fe20000010211 */
[----:B------:R-:W-:Y:S01]  /*16c0*/  IMAD.WIDE.U32 R14, R2, R16, R4 ;  /* 0x00000010020e7225 */ /* 0x000fe200078e0004 */
[----:B------:R-:W-:-:S02]  /*16d0*/  SHF.L.U64.HI R11, R16, 0x6, R17 ;  /* 0x00000006100b7819 */ /* 0x000fc40000010211 */
[----:B------:R-:W-:Y:S01]  /*16e0*/  ISETP.GT.AND P0, PT, R0, RZ, P2 ;  /* 0x000000ff0000720c */ /* 0x000fe20001704270 */
[----:B------:R-:W-:Y:S02]  /*16f0*/  IMAD R19, R2, R17, R6 ;  /* 0x0000001102137224 */ /* 0x000fe400078e0206 */
[----:B------:R-:W-:Y:S02]  /*1700*/  IMAD.SHL.U32 R16, R16, 0x40, RZ ;  /* 0x0000004010107824 */ /* 0x000fe400078e00ff */
[----:B------:R-:W-:Y:S01]  /*1710*/  IMAD.IADD R19, R15, 0x1, R19 ;  /* 0x000000010f137824 */ /* 0x000fe200078e0213 */
[----:B------:R-:W-:Y:S07]  /*1720*/  @!P1 BRA `(.L_x_22) ;  /* 0x0000005000dc9947 */ /* 0x000fee0003800000 */
[----:B------:R-:W-:Y:S01]  /*1730*/  ULDC.64 UR6, c[0x0][0x5b0] ;  /* 0x00016c0000067ab9 */ /* 0x000fe20000000a00 */
[----:B------:R-:W-:Y:S01]  /*1740*/  ULDC.64 UR8, c[0x0][0x5a8] ;  /* 0x00016a0000087ab9 */ /* 0x000fe20000000a00 */
[----:B------:R-:W-:Y:S01]  /*1750*/  IMAD R17, R3, UR6, RZ ;  /* 0x0000000603117c24 */ /* 0x000fe2000f8e02ff */
[----:B------:R-:W-:Y:S01]  /*1760*/  ULDC.64 UR4, c[0x0][0x5c8] ;  /* 0x0001720000047ab9 */ /* 0x000fe20000000a00 */
[----:B------:R-:W-:-:S04]  /*1770*/  IMAD.WIDE.U32 R6, R2, UR6, R4 ;  /* 0x0000000602067c25 */ /* 0x000fc8000f8e0004 */
[----:B------:R-:W-:Y:S01]  /*1780*/  IMAD R17, R2, UR7, R17 ;  /* 0x0000000702117c24 */ /* 0x000fe2000f8e0211 */
[----:B------:R-:W-:-:S03]  /*1790*/  LEA R12, P1, R6, UR8, 0x1 ;  /* 0x00000008060c7c11 */ /* 0x000fc6000f8208ff */
[----:B------:R-:W-:-:S05]  /*17a0*/  IMAD.IADD R7, R7, 0x1, R17 ;  /* 0x0000000107077824 */ /* 0x000fca00078e0211 */
[----:B------:R-:W-:-:S05]  /*17b0*/  LEA.HI.X R13, R6, UR9, R7, 0x1, P1 ;  /* 0x00000009060d7c11 */ /* 0x000fca00088f0c07 */
[----:B------:R-:W2:Y:S01]  /*17c0*/  @P0 LDG.E.LTC128B.U16 R15, desc[UR12][R12.64] ;  /* 0x0000000c0c0f0981 */ /* 0x000ea2000c1e1520 */
[----:B------:R-:W-:Y:S01]  /*17d0*/  ISETP.GT.AND P1, PT, R0, 0x1, P2 ;  /* 0x000000010000780c */ /* 0x000fe20001724270 */
[----:B------:R-:W-:Y:S01]  /*17e0*/  BSSY B0, `(.L_x_23) ;  /* 0x000000b000007945 */ /* 0x000fe20003800000 */
[----:B--2---:R-:W-:-:S05]  /*17f0*/  HADD2.F32 R6, -RZ, R15.H0_H0 ;  /* 0x2000000fff067230 */ /* 0x004fca0000004100 */
[----:B------:R-:W-:Y:S01]  /*1800*/  FMUL R7, R6, R9 ;  /* 0x0000000906077220 */ /* 0x000fe20000400000 */
[----:B------:R-:W-:-:S03]  /*1810*/  LEA R6, P3, R14, UR4, 0x1 ;  /* 0x000000040e067c11 */ /* 0x000fc6000f8608ff */
[----:B-1----:R-:W-:Y:S01]  /*1820*/  FFMA R7, R88, R8, R7 ;  /* 0x0000000858077223 */ /* 0x002fe20000000007 */
[----:B------:R-:W-:-:S04]  /*1830*/  PRMT R88, R15, 0x7610, R88 ;  /* 0x000076100f587816 */ /* 0x000fc80000000058 */
[----:B------:R-:W-:Y:S02]  /*1840*/  F2FP.F16.F32.PACK_AB R18, RZ, R7 ;  /* 0x00000007ff12723e */ /* 0x000fe400000000ff */
[----:B------:R-:W-:-:S05]  /*1850*/  LEA.HI.X R7, R14, UR5, R19, 0x1, P3 ;  /* 0x000000050e077c11 */ /* 0x000fca00098f0c13 */
[----:B------:R0:W-:Y:S01]  /*1860*/  @P0 STG.E.U16 desc[UR12][R6.64], R18 ;  /* 0x0000001206000986 */ /* 0x0001e2000c10150c */
[----:B------:R-:W-:Y:S05]  /*1870*/  @!P1 BRA `(.L_x_24) ;  /* 0x0000000000049947 */ /* 0x000fea0003800000 */
[----:B------:R1:W5:Y:S02]  /*1880*/  LDG.E.LTC128B.U16 R88, desc[UR12][R12.64+0x2] ;  /* 0x0000020c0c587981 */ /* 0x000364000c1e1520 */
.L_x_24:
[----:B------:R-:W-:Y:S05]  /*1890*/  BSYNC B0 ;  /* 0x0000000000007941 */ /* 0x000fea0003800000 */
.L_x_23:
[----:B------:R-:W-:Y:S01]  /*18a0*/  USHF.L.U32 UR4, UR6, 0x3, URZ ;  /* 0x0000000306047899 */ /* 0x000fe2000800063f */
[----:B0----5:R-:W-:Y:S01]  /*18b0*/  HADD2.F32 R18, -RZ, R88.H0_H0 ;  /* 0x20000058ff127230 */ /* 0x021fe20000004100 */
[----:B------:R-:W-:Y:S01]  /*18c0*/  USHF.L.U64.HI UR5, UR6, 0x3, UR7 ;  /* 0x0000000306057899 */ /* 0x000fe20008010207 */
[----:B------:R-:W-:-:S03]  /*18d0*/  ISETP.GT.AND P0, PT, R10, 0x8, PT ;  /* 0x000000080a00780c */ /* 0x000fc60003f04270 */
[----:B------:R-:W-:Y:S02]  /*18e0*/  IMAD.U32 R14, RZ, RZ, UR4 ;  /* 0x00000004ff0e7e24 */ /* 0x000fe4000f8e00ff */
[----:B------:R-:W-:Y:S01]  /*18f0*/  FMUL R22, R18, R9 ;  /* 0x0000000912167220 */ /* 0x000fe20000400000 */
[----:B------:R-:W-:Y:S01]  /*1900*/  IMAD.U32 R15, RZ, RZ, UR5 ;  /* 0x00000005ff0f7e24 */ /* 0x000fe2000f8e00ff */
[----:B------:R-:W-:Y:S02]  /*1910*/  ISETP.GT.AND P3, PT, R0, RZ, P0 ;  /* 0x000000ff0000720c */ /* 0x000fe40000764270 */
[----:B------:R-:W-:Y:S01]  /*1920*/  FFMA R22, R89, R8, R22 ;  /* 0x0000000859167223 */ /* 0x000fe20000000016 */
[----:B------:R-:W-:-:S04]  /*1930*/  IMAD.WIDE.U32 R18, R2, UR6, R14 ;  /* 0x0000000602127c25 */ /* 0x000fc8000f8e000e */
[----:B------:R-:W-:Y:S02]  /*1940*/  F2FP.F16.F32.PACK_AB R89, RZ, R22 ;  /* 0x00000016ff59723e */ /* 0x000fe400000000ff */
[----:B------:R-:W-:-:S03]  /*1950*/  IADD3 R23, P4, R4, R18, RZ ;  /* 0x0000001204177210 */ /* 0x000fc60007f9e0ff */
[----:B------:R0:W-:Y:S01]  /*1960*/  @P1 STG.E.U16 desc[UR12][R6.64+0x2], R89 ;  /* 0x0000025906001986 */ /* 0x0001e2000c10150c */
[----:B------:R-:W-:Y:S02]  /*1970*/  IADD3.X R22, R5, R17, R19, P4, !PT ;  /* 0x0000001105167210 */ /* 0x000fe400027fe413 */
[----:B------:R-:W-:-:S04]  /*1980*/  LEA R18, P4, R23, UR8, 0x1 ;  /* 0x0000000817127c11 */ /* 0x000fc8000f8808ff */
[----:B------:R-:W-:-:S05]  /*1990*/  LEA.HI.X R19, R23, UR9, R22, 0x1, P4 ;  /* 0x0000000917137c11 */ /* 0x000fca000a0f0c16 */
[----:B------:R-:W2:Y:S01]  /*19a0*/  @P3 LDG.E.LTC128B.U16 R88, desc[UR12][R18.64] ;  /* 0x0000000c12583981 */ /* 0x000ea2000c1e1520 */
[C---:B------:R-:W-:Y:S01]  /*19b0*/  IMAD.SHL.U32 R17, R21.reuse, 0x2, RZ ;  /* 0x0000000215117824 */ /* 0x040fe200078e00ff */
[----:B------:R-:W-:Y:S01]  /*19c0*/  SHF.L.U64.HI R21, R21, 0x1, R20 ;  /* 0x0000000115157819 */ /* 0x000fe20000010214 */
[----:B------:R-:W-:Y:S01]  /*19d0*/  BSSY B0, `(.L_x_25) ;  /* 0x000000b000007945 */ /* 0x000fe20003800000 */
[----:B------:R-:W-:Y:S01]  /*19e0*/  ISETP.GT.AND P1, PT, R0, 0x1, P0 ;  /* 0x000000010000780c */ /* 0x000fe20000724270 */
[----:B--2---:R-:W-:-:S05]  /*19f0*/  HADD2.F32 R22, -RZ, R88.H0_H0 ;  /* 0x20000058ff167230 */ /* 0x004fca0000004100 */
[----:B------:R-:W-:Y:S01]  /*1a00*/  FMUL R23, R22, R9 ;  /* 0x0000000916177220 */ /* 0x000fe20000400000 */
[----:B------:R-:W-:-:S03]  /*1a10*/  IADD3 R22, P4, R17, R6, RZ ;  /* 0x0000000611167210 */ /* 0x000fc60007f9e0ff */
[----:B------:R-:W-:-:S05]  /*1a20*/  FFMA R23, R90, R8, R23 ;  /* 0x000000085a177223 */ /* 0x000fca0000000017 */
[----:B------:R-:W-:Y:S01]  /*1a30*/  F2FP.F16.F32.PACK_AB R20, RZ, R23 ;  /* 0x00000017ff14723e */ /* 0x000fe200000000ff */
[----:B------:R-:W-:-:S05]  /*1a40*/  IMAD.X R23, R21, 0x1, R7, P4 ;  /* 0x0000000115177824 */ /* 0x000fca00020e0607 */
[----:B------:R0:W-:Y:S01]  /*1a50*/  @P3 STG.E.U16 desc[UR12][R22.64], R20 ;  /* 0x0000001416003986 */ /* 0x0001e2000c10150c */
[----:B------:R-:W-:Y:S05]  /*1a60*/  @!P1 BRA `(.L_x_26) ;  /* 0x0000000000049947 */ /* 0x000fea0003800000 */
[----:B------:R2:W5:Y:S02]  /*1a70*/  LDG.E.LTC128B.U16 R88, desc[UR12][R18.64+0x2] ;  /* 0x0000020c12587981 */ /* 0x000564000c1e1520 */
.L_x_26:
[----:B------:R-:W-:Y:S05]  /*1a80*/  BSYNC B0 ;  /* 0x0000000000007941 */ /* 0x000fea0003800000 */
.L_x_25:
[----:B0----5:R-:W-:Y:S01]  /*1a90*/  HADD2.F32 R20, -RZ, R88.H0_H0 ;  /* 0x20000058ff147230 */ /* 0x021fe20000004100 */
[----:B------:R-:W-:Y:S01]  /*1aa0*/  ISETP.GT.AND P3, PT, R0, 0x8, P2 ;  /* 0x000000080000780c */ /* 0x000fe20001764270 */
[----:B------:R-:W-:Y:S03]  /*1ab0*/  BSSY B0, `(.L_x_27) ;  /* 0x0000007000007945 */ /* 0x000fe60003800000 */
[----:B------:R-:W-:-:S04]  /*1ac0*/  FMUL R20, R20, R9 ;  /* 0x0000000914147220 */ /* 0x000fc80000400000 */
[----:B------:R-:W-:-:S05]  /*1ad0*/  FFMA R20, R91, R8, R20 ;  /* 0x000000085b147223 */ /* 0x000fca0000000014 */
[----:B------:R-:W-:-:S05]  /*1ae0*/  F2FP.F16.F32.PACK_AB R20, RZ, R20 ;  /* 0x00000014ff14723e */ /* 0x000fca00000000ff */
[----:B------:R0:W-:Y:S01]  /*1af0*/  @P1 STG.E.U16 desc[UR12][R22.64+0x2], R20 ;  /* 0x0000021416001986 */ /* 0x0001e2000c10150c */
[----:B------:R-:W-:Y:S05]  /*1b00*/  @!P3 BRA `(.L_x_28) ;  /* 0x000000000004b947 */ /* 0x000fea0003800000 */
[----:B------:R3:W5:Y:S02]  /*1b10*/  LDG.E.LTC128B.U16 R88, desc[UR12][R12.64+0x10] ;  /* 0x0000100c0c587981 */ /* 0x000764000c1e1520 */
.L_x_28:
[----:B------:R-:W-:Y:S05]  /*1b20*/  BSYNC B0 ;  /* 0x0000000000007941 */ /* 0x000fea0003800000 */
.L_x_27:
        /* <DEDUP_REMOVED lines=9> */
.L_x_30:
[----:B------:R-:W-:Y:S05]  /*1bc0*/  BSYNC B0 ;  /* 0x0000000000007941 */ /* 0x000fea0003800000 */
.L_x_29:
[----:B-----5:R-:W-:Y:S01]  /*1bd0*/  HADD2.F32 R20, -RZ, R88.H0_H0 ;  /* 0x20000058ff147230 */ /* 0x020fe20000004100 */
        /* <DEDUP_REMOVED lines=8> */
.L_x_32:
[----:B------:R-:W-:Y:S05]  /*1c60*/  BSYNC B0 ;  /* 0x0000000000007941 */ /* 0x000fea0003800000 */
.L_x_31:
        /* <DEDUP_REMOVED lines=9> */
.L_x_34:
[----:B------:R-:W-:Y:S05]  /*1d00*/  BSYNC B0 ;  /* 0x0000000000007941 */ /* 0x000fea0003800000 */
.L_x_33:
        /* <DEDUP_REMOVED lines=9> */
.L_x_36:
[----:B------:R-:W-:Y:S05]  /*1da0*/  BSYNC B0 ;  /* 0x0000000000007941 */ /* 0x000fea0003800000 */
.L_x_35:
        /* <DEDUP_REMOVED lines=9> */
.L_x_38:
[----:B------:R-:W-:Y:S05]  /*1e40*/  BSYNC B0 ;  /* 0x0000000000007941 */ /* 0x000fea0003800000 */
.L_x_37:
        /* <DEDUP_REMOVED lines=9> */
.L_x_40:
[----:B------:R-:W-:Y:S05]  /*1ee0*/  BSYNC B0 ;  /* 0x0000000000007941 */ /* 0x000fea0003800000 */
.L_x_39:
        /* <DEDUP_REMOVED lines=9> */
.L_x_42:
[----:B------:R-:W-:Y:S05]  /*1f80*/  BSYNC B0 ;  /* 0x0000000000007941 */ /* 0x000fea0003800000 */
.L_x_41:
        /* <DEDUP_REMOVED lines=9> */
.L_x_44:
[----:B------:R-:W-:Y:S05]  /*2020*/  BSYNC B0 ;  /* 0x0000000000007941 */ /* 0x000fea0003800000 */
.L_x_43:
        /* <DEDUP_REMOVED lines=9> */
.L_x_46:
[----:B------:R-:W-:Y:S05]  /*20c0*/  BSYNC B0 ;  /* 0x0000000000007941 */ /* 0x000fea0003800000 */
.L_x_45:
        /* <DEDUP_REMOVED lines=9> */
.L_x_48:
[----:B------:R-:W-:Y:S05]  /*2160*/  BSYNC B0 ;  /* 0x0000000000007941 */ /* 0x000fea0003800000 */
.L_x_47:
        /* <DEDUP_REMOVED lines=9> */
.L_x_50:
[----:B------:R-:W-:Y:S05]  /*2200*/  BSYNC B0 ;  /* 0x0000000000007941 */ /* 0x000fea0003800000 */
.L_x_49:
        /* <DEDUP_REMOVED lines=9> */
.L_x_52:
[----:B------:R-:W-:Y:S05]  /*22a0*/  BSYNC B0 ;  /* 0x0000000000007941 */ /* 0x000fea0003800000 */
.L_x_51:
        /* <DEDUP_REMOVED lines=9> */
.L_x_54:
[----:B------:R-:W-:Y:S05]  /*2340*/  BSYNC B0 ;  /* 0x0000000000007941 */ /* 0x000fea0003800000 */
.L_x_53:
        /* <DEDUP_REMOVED lines=9> */
.L_x_56:
[----:B------:R-:W-:Y:S05]  /*23e0*/  BSYNC B0 ;  /* 0x0000000000007941 */ /* 0x000fea0003800000 */
.L_x_55:
        /* <DEDUP_REMOVED lines=9> */
.L_x_58:
[----:B------:R-:W-:Y:S05]  /*2480*/  BSYNC B0 ;  /* 0x0000000000007941 */ /* 0x000fea0003800000 */
.L_x_57:
        /* <DEDUP_REMOVED lines=9> */
.L_x_60:
[----:B------:R-:W-:Y:S05]  /*2520*/  BSYNC B0 ;  /* 0x0000000000007941 */ /* 0x000fea0003800000 */
.L_x_59:
        /* <DEDUP_REMOVED lines=9> */
.L_x_62:
[----:B------:R-:W-:Y:S05]  /*25c0*/  BSYNC B0 ;  /* 0x0000000000007941 */ /* 0x000fea0003800000 */
.L_x_61:
        /* <DEDUP_REMOVED lines=9> */
.L_x_64:
[----:B------:R-:W-:Y:S05]  /*2660*/  BSYNC B0 ;  /* 0x0000000000007941 */ /* 0x000fea0003800000 */
.L_x_63:
        /* <DEDUP_REMOVED lines=9> */
.L_x_66:
[----:B------:R-:W-:Y:S05]  /*2700*/  BSYNC B0 ;  /* 0x0000000000007941 */ /* 0x000fea0003800000 */
.L_x_65:
        /* <DEDUP_REMOVED lines=9> */
.L_x_68:
[----:B------:R-:W-:Y:S05]  /*27a0*/  BSYNC B0 ;  /* 0x0000000000007941 */ /* 0x000fea0003800000 */
.L_x_67:
        /* <DEDUP_REMOVED lines=9> */
.L_x_70:
[----:B------:R-:W-:Y:S05]  /*2840*/  BSYNC B0 ;  /* 0x0000000000007941 */ /* 0x000fea0003800000 */
.L_x_69:
        /* <DEDUP_REMOVED lines=9> */
.L_x_72:
[----:B------:R-:W-:Y:S05]  /*28e0*/  BSYNC B0 ;  /* 0x0000000000007941 */ /* 0x000fea0003800000 */
.L_x_71:
        /* <DEDUP_REMOVED lines=9> */
.L_x_74:
[----:B------:R-:W-:Y:S05]  /*2980*/  BSYNC B0 ;  /* 0x0000000000007941 */ /* 0x000fea0003800000 */
.L_x_73:
        /* <DEDUP_REMOVED lines=9> */
.L_x_76:
[----:B------:R-:W-:Y:S05]  /*2a20*/  BSYNC B0 ;  /* 0x0000000000007941 */ /* 0x000fea0003800000 */
.L_x_75:
        /* <DEDUP_REMOVED lines=9> */
.L_x_78:
[----:B------:R-:W-:Y:S05]  /*2ac0*/  BSYNC B0 ;  /* 0x0000000000007941 */ /* 0x000fea0003800000 */
.L_x_77:
        /* <DEDUP_REMOVED lines=9> */
.L_x_80:
[----:B------:R-:W-:Y:S05]  /*2b60*/  BSYNC B0 ;  /* 0x0000000000007941 */ /* 0x000fea0003800000 */
.L_x_79:
        /* <DEDUP_REMOVED lines=9> */
.L_x_82:
[----:B------:R-:W-:Y:S05]  /*2c00*/  BSYNC B0 ;  /* 0x0000000000007941 */ /* 0x000fea0003800000 */
.L_x_81:
        /* <DEDUP_REMOVED lines=9> */
.L_x_84:
[----:B------:R-:W-:Y:S05]  /*2ca0*/  BSYNC B0 ;  /* 0x0000000000007941 */ /* 0x000fea0003800000 */
.L_x_83:
        /* <DEDUP_REMOVED lines=9> */
.L_x_86:
[----:B------:R-:W-:Y:S05]  /*2d40*/  BSYNC B0 ;  /* 0x0000000000007941 */ /* 0x000fea0003800000 */
.L_x_85:
        /* <DEDUP_REMOVED lines=9> */
.L_x_88:
[----:B------:R-:W-:Y:S05]  /*2de0*/  BSYNC B0 ;  /* 0x0000000000007941 */ /* 0x000fea0003800000 */
.L_x_87:
        /* <DEDUP_REMOVED lines=9> */
.L_x_90:
[----:B------:R-:W-:Y:S05]  /*2e80*/  BSYNC B0 ;  /* 0x0000000000007941 */ /* 0x000fea0003800000 */
.L_x_89:
        /* <DEDUP_REMOVED lines=9> */
.L_x_92:
[----:B------:R-:W-:Y:S05]  /*2f20*/  BSYNC B0 ;  /* 0x0000000000007941 */ /* 0x000fea0003800000 */
.L_x_91:
        /* <DEDUP_REMOVED lines=9> */
.L_x_94:
[----:B------:R-:W-:Y:S05]  /*2fc0*/  BSYNC B0 ;  /* 0x0000000000007941 */ /* 0x000fea0003800000 */
.L_x_93:
        /* <DEDUP_REMOVED lines=9> */
.L_x_96:
[----:B------:R-:W-:Y:S05]  /*3060*/  BSYNC B0 ;  /* 0x0000000000007941 */ /* 0x000fea0003800000 */
.L_x_95:
        /* <DEDUP_REMOVED lines=9> */
.L_x_98:
[----:B------:R-:W-:Y:S05]  /*3100*/  BSYNC B0 ;  /* 0x0000000000007941 */ /* 0x000fea0003800000 */
.L_x_97:
        /* <DEDUP_REMOVED lines=9> */
.L_x_100:
[----:B------:R-:W-:Y:S05]  /*31a0*/  BSYNC B0 ;  /* 0x0000000000007941 */ /* 0x000fea0003800000 */
.L_x_99:
        /* <DEDUP_REMOVED lines=9> */
.L_x_102:
[----:B------:R-:W-:Y:S05]  /*3240*/  BSYNC B0 ;  /* 0x0000000000007941 */ /* 0x000fea0003800000 */
.L_x_101:
        /* <DEDUP_REMOVED lines=9> */
.L_x_104:
[----:B------:R-:W-:Y:S05]  /*32e0*/  BSYNC B0 ;  /* 0x0000000000007941 */ /* 0x000fea0003800000 */
.L_x_103:
        /* <DEDUP_REMOVED lines=9> */
.L_x_106:
[----:B------:R-:W-:Y:S05]  /*3380*/  BSYNC B0 ;  /* 0x0000000000007941 */ /* 0x000fea0003800000 */
.L_x_105:
        /* <DEDUP_REMOVED lines=9> */
.L_x_108:
[----:B------:R-:W-:Y:S05]  /*3420*/  BSYNC B0 ;  /* 0x0000000000007941 */ /* 0x000fea0003800000 */
.L_x_107:
        /* <DEDUP_REMOVED lines=9> */
.L_x_110:
[----:B------:R-:W-:Y:S05]  /*34c0*/  BSYNC B0 ;  /* 0x0000000000007941 */ /* 0x000fea0003800000 */
.L_x_109:
        /* <DEDUP_REMOVED lines=9> */
.L_x_112:
[----:B------:R-:W-:Y:S05]  /*3560*/  BSYNC B0 ;  /* 0x0000000000007941 */ /* 0x000fea0003800000 */
.L_x_111:
        /* <DEDUP_REMOVED lines=9> */
.L_x_114:
[----:B------:R-:W-:Y:S05]  /*3600*/  BSYNC B0 ;  /* 0x0000000000007941 */ /* 0x000fea0003800000 */
.L_x_113:
        /* <DEDUP_REMOVED lines=9> */
.L_x_116:
[----:B------:R-:W-:Y:S05]  /*36a0*/  BSYNC B0 ;  /* 0x0000000000007941 */ /* 0x000fea0003800000 */
.L_x_115:
        /* <DEDUP_REMOVED lines=9> */
.L_x_118:
[----:B------:R-:W-:Y:S05]  /*3740*/  BSYNC B0 ;  /* 0x0000000000007941 */ /* 0x000fea0003800000 */
.L_x_117:
        /* <DEDUP_REMOVED lines=9> */
.L_x_120:
[----:B------:R-:W-:Y:S05]  /*37e0*/  BSYNC B0 ;  /* 0x0000000000007941 */ /* 0x000fea0003800000 */
.L_x_119:
        /* <DEDUP_REMOVED lines=9> */
.L_x_122:
[----:B------:R-:W-:Y:S05]  /*3880*/  BSYNC B0 ;  /* 0x0000000000007941 */ /* 0x000fea0003800000 */
.L_x_121:
        /* <DEDUP_REMOVED lines=9> */
.L_x_124:
[----:B------:R-:W-:Y:S05]  /*3920*/  BSYNC B0 ;  /* 0x0000000000007941 */ /* 0x000fea0003800000 */
.L_x_123:
        /* <DEDUP_REMOVED lines=9> */
.L_x_126:
[----:B------:R-:W-:Y:S05]  /*39c0*/  BSYNC B0 ;  /* 0x0000000000007941 */ /* 0x000fea0003800000 */
.L_x_125:
        /* <DEDUP_REMOVED lines=9> */
.L_x_128:
[----:B------:R-:W-:Y:S05]  /*3a60*/  BSYNC B0 ;  /* 0x0000000000007941 */ /* 0x000fea0003800000 */
.L_x_127:
        /* <DEDUP_REMOVED lines=9> */
.L_x_130:
[----:B------:R-:W-:Y:S05]  /*3b00*/  BSYNC B0 ;  /* 0x0000000000007941 */ /* 0x000fea0003800000 */
.L_x_129:
        /* <DEDUP_REMOVED lines=9> */
.L_x_132:
[----:B------:R-:W-:Y:S05]  /*3ba0*/  BSYNC B0 ;  /* 0x0000000000007941 */ /* 0x000fea0003800000 */
.L_x_131:
        /* <DEDUP_REMOVED lines=9> */
.L_x_134:
[----:B------:R-:W-:Y:S05]  /*3c40*/  BSYNC B0 ;  /* 0x0000000000007941 */ /* 0x000fea0003800000 */
.L_x_133:
        /* <DEDUP_REMOVED lines=9> */
.L_x_136:
[----:B------:R-:W-:Y:S05]  /*3ce0*/  BSYNC B0 ;  /* 0x0000000000007941 */ /* 0x000fea0003800000 */
.L_x_135:
        /* <DEDUP_REMOVED lines=9> */
.L_x_138:
[----:B------:R-:W-:Y:S05]  /*3d80*/  BSYNC B0 ;  /* 0x0000000000007941 */ /* 0x000fea0003800000 */
.L_x_137:
        /* <DEDUP_REMOVED lines=9> */
.L_x_140:
[----:B------:R-:W-:Y:S05]  /*3e20*/  BSYNC B0 ;  /* 0x0000000000007941 */ /* 0x000fea0003800000 */
.L_x_139:
        /* <DEDUP_REMOVED lines=9> */
.L_x_142:
[----:B------:R-:W-:Y:S05]  /*3ec0*/  BSYNC B0 ;  /* 0x0000000000007941 */ /* 0x000fea0003800000 */
.L_x_141:
[----:B01-345:R-:W-:Y:S01]  /*3ed0*/  HADD2.F32 R12, -RZ, R88.H0_H0 ;  /* 0x20000058ff0c7230 */ /* 0x03bfe20000004100 */
        /* <DEDUP_REMOVED lines=8> */
.L_x_144:
[----:B------:R-:W-:Y:S05]  /*3f60*/  BSYNC B0 ;  /* 0x0000000000007941 */ /* 0x000fea0003800000 */
.L_x_143:
[----:B0----5:R-:W-:Y:S01]  /*3f70*/  HADD2.F32 R12, -RZ, R88.H0_H0 ;  /* 0x20000058ff0c7230 */ /* 0x021fe20000004100 */
[----:B------:R-:W-:Y:S01]  /*3f80*/  ISETP.GT.AND P1, PT, R0, 0x79, P0 ;  /* 0x000000790000780c */ /* 0x000fe20000724270 */
[----:B------:R-:W-:Y:S01]  /*3f90*/  BSSY B0, `(.L_x_145) ;  /* 0x000000b000007945 */ /* 0x000fe20003800000 */
[----:B------:R-:W-:Y:S02]  /*3fa0*/  IADD3 R91, P0, R2, 0x40, RZ ;  /* 0x00000040025b7810 */ /* 0x000fe40007f1e0ff */
[----:B------:R-:W-:Y:S01]  /*3fb0*/  FMUL R13, R12, R9 ;  /* 0x000000090c0d7220 */ /* 0x000fe20000400000 */
[----:B------:R-:W-:-:S03]  /*3fc0*/  @P3 IMAD.MOV.U32 R12, RZ, RZ, R22 ;  /* 0x000000ffff0c3224 */ /* 0x000fc600078e0016 */
[----:B------:R-:W-:-:S05]  /*3fd0*/  FFMA R13, R150, R8, R13 ;  /* 0x00000008960d7223 */ /* 0x000fca000000000d */
[----:B------:R-:W-:-:S04]  /*3fe0*/  F2FP.F16.F32.PACK_AB R13, RZ, R13 ;  /* 0x0000000dff0d723e */ /* 0x000fc800000000ff */
[----:B------:R-:W-:Y:S01]  /*3ff0*/  PRMT R20, R13, 0x7610, R20 ;  /* 0x000076100d147816 */ /* 0x000fe20000000014 */
[----:B------:R-:W-:-:S05]  /*4000*/  @P3 IMAD.MOV.U32 R13, RZ, RZ, R23 ;  /* 0x000000ffff0d3224 */ /* 0x000fca00078e0017 */
[----:B------:R0:W-:Y:S01]  /*4010*/  @P3 STG.E.U16 desc[UR12][R12.64+0xf0], R20 ;  /* 0x0000f0140c003986 */ /* 0x0001e2000c10150c */
[----:B------:R-:W-:Y:S05]  /*4020*/  @!P1 BRA `(.L_x_146) ;  /* 0x0000000000049947 */ /* 0x000fea0003800000 */
[----:B------:R3:W5:Y:S02]  /*4030*/  LDG.E.LTC128B.U16 R88, desc[UR12][R18.64+0xf2] ;  /* 0x0000f20c12587981 */ /* 0x000764000c1e1520 */
.L_x_146:
[----:B------:R-:W-:Y:S05]  /*4040*/  BSYNC B0 ;  /* 0x0000000000007941 */ /* 0x000fea0003800000 */
.L_x_145:
[----:B-----5:R-:W-:Y:S02]  /*4050*/  HADD2.F32 R2, -RZ, R88.H0_H0 ;  /* 0x20000058ff027230 */ /* 0x020fe40000004100 */
[----:B------:R-:W-:Y:S01]  /*4060*/  IMAD.X R3, RZ, RZ, R3, P0 ;  /* 0x000000ffff037224 */ /* 0x000fe200000e0603 */
[----:B------:R-:W-:Y:S01]  /*4070*/  ISETP.GT.AND P0, PT, R10, 0x40, PT ;  /* 0x000000400a00780c */ /* 0x000fe20003f04270 */
[----:B0-----:R-:W-:-:S04]  /*4080*/  IMAD.WIDE.U32 R12, R91, UR6, R4 ;  /* 0x000000065b0c7c25 */ /* 0x001fc8000f8e0004 */
[----:B------:R-:W-:Y:S01]  /*4090*/  FMUL R2, R2, R9 ;  /* 0x0000000902027220 */ /* 0x000fe20000400000 */
[----:B------:R-:W-:Y:S01]  /*40a0*/  ISETP.GT.AND P3, PT, R0, RZ, P0 ;  /* 0x000000ff0000720c */ /* 0x000fe20000764270 */
[----:B-123--:R-:W-:Y:S02]  /*40b0*/  IMAD R18, R3, UR6, RZ ;  /* 0x0000000603127c24 */ /* 0x00efe4000f8e02ff */
[----:B------:R-:W-:Y:S02]  /*40c0*/  FFMA R2, R151, R8, R2 ;  /* 0x0000000897027223 */ /* 0x000fe40000000002 */
[----:B------:R-:W-:-:S03]  /*40d0*/  IMAD R93, R91, UR7, R18 ;  /* 0x000000075b5d7c24 */ /* 0x000fc6000f8e0212 */
[----:B------:R-:W-:Y:S01]  /*40e0*/  F2FP.F16.F32.PACK_AB R18, RZ, R2 ;  /* 0x00000002ff12723e */ /* 0x000fe200000000ff */
[----:B------:R-:W-:Y:S01]  /*40f0*/  IMAD.IADD R3, R13, 0x1, R93 ;  /* 0x000000010d037824 */ /* 0x000fe200078e025d */
[----:B------:R-:W-:-:S03]  /*4100*/  LEA R2, P2, R12, UR8, 0x1 ;  /* 0x000000080c027c11 */ /* 0x000fc6000f8408ff */
[----:B------:R0:W-:Y:S01]  /*4110*/  @P1 STG.E.U16 desc[UR12][R22.64+0xf2], R18 ;  /* 0x0000f21216001986 */ /* 0x0001e2000c10150c */
        /* <DEDUP_REMOVED lines=15> */
.L_x_148:
[----:B------:R-:W-:Y:S05]  /*4210*/  BSYNC B0 ;  /* 0x0000000000007941 */ /* 0x000fea0003800000 */
.L_x_147:
[----:B-----5:R-:W-:Y:S01]  /*4220*/  HADD2.F32 R16, -RZ, R88.H0_H0 ;  /* 0x20000058ff107230 */ /* 0x020fe20000004100 */
[----:B------:R-:W-:Y:S01]  /*4230*/  ISETP.GT.AND P1, PT, R10, 0x48, PT ;  /* 0x000000480a00780c */ /* 0x000fe20003f24270 */
[----:B------:R-:W-:Y:S01]  /*4240*/  IMAD.WIDE.U32 R14, R91, UR6, R14 ;  /* 0x000000065b0e7c25 */ /* 0x000fe2000f8e000e */
[----:B------:R-:W-:Y:S03]  /*4250*/  BSSY B0, `(.L_x_149) ;  /* 0x000000e000007945 */ /* 0x000fe60003800000 */
[----:B------:R-:W-:Y:S01]  /*4260*/  FMUL R16, R16, R9 ;  /* 0x0000000910107220 */ /* 0x000fe20000400000 */
[----:B------:R-:W-:Y:S01]  /*4270*/  @P2 IMAD.MOV.U32 R10, RZ, RZ, R12 ;  /* 0x000000ffff0a2224 */ /* 0x000fe200078e000c */
[----:B0-----:R-:W-:Y:S02]  /*4280*/  IADD3 R11, P3, R4, R14, RZ ;  /* 0x0000000e040b7210 */ /* 0x001fe40007f7e0ff */
[----:B------:R-:W-:-:S02]  /*4290*/  FFMA R16, R25, R8, R16 ;  /* 0x0000000819107223 */ /* 0x000fc40000000010 */
[----:B------:R-:W-:Y:S02]  /*42a0*/  IADD3.X R14, R5, R93, R15, P3, !PT ;  /* 0x0000005d050e7210 */ /* 0x000fe40001ffe40f */
[C---:B------:R-:W-:Y:S02]  /*42b0*/  LEA R4, P4, R11.reuse, UR8, 0x1 ;  /* 0x000000080b047c11 */ /* 0x040fe4000f8808ff */
[----:B------:R-:W-:Y:S02]  /*42c0*/  F2FP.F16.F32.PACK_AB R16, RZ, R16 ;  /* 0x00000010ff10723e */ /* 0x000fe400000000ff */
[----:B------:R-:W-:Y:S01]  /*42d0*/  LEA.HI.X R5, R11, UR9, R14, 0x1, P4 ;  /* 0x000000090b057c11 */ /* 0x000fe2000a0f0c0e */
[----:B------:R-:W-:Y:S01]  /*42e0*/  @P2 IMAD.MOV.U32 R11, RZ, RZ, R13 ;  /* 0x000000ffff0b2224 */ /* 0x000fe200078e000d */
[----:B------:R-:W-:-:S04]  /*42f0*/  ISETP.GT.AND P3, PT, R0, RZ, P1 ;  /* 0x000000ff0000720c */ /* 0x000fc80000f64270 */
[----:B------:R0:W-:Y:S09]  /*4300*/  @P2 STG.E.U16 desc[UR12][R10.64+0x2], R16 ;  /* 0x000002100a002986 */ /* 0x0001f2000c10150c */
[----:B------:R-:W-:Y:S05]  /*4310*/  @!P3 BRA `(.L_x_150) ;  /* 0x000000000004b947 */ /* 0x000fea0003800000 */
[----:B------:R2:W5:Y:S02]  /*4320*/  LDG.E.LTC128B.U16 R88, desc[UR12][R4.64] ;  /* 0x0000000c04587981 */ /* 0x000564000c1e1520 */
.L_x_150:
[----:B------:R-:W-:Y:S05]  /*4330*/  BSYNC B0 ;  /* 0x0000000000007941 */ /* 0x000fea0003800000 */
.L_x_149:
[----:B0----5:R-:W-:Y:S01]  /*4340*/  HADD2.F32 R10, -RZ, R88.H0_H0 ;  /* 0x20000058ff0a7230 */ /* 0x021fe20000004100 */
[----:B------:R-:W-:Y:S01]  /*4350*/  IADD3 R14, P4, R12, R17, RZ ;  /* 0x000000110c0e7210 */ /* 0x000fe20007f9e0ff */
[----:B------:R-:W-:Y:S01]  /*4360*/  BSSY B0, `(.L_x_151) ;  /* 0x0000009000007945 */ /* 0x000fe20003800000 */
[----:B------:R-:W-:Y:S02]  /*4370*/  ISETP.GT.AND P2, PT, R0, 0x1, P1 ;  /* 0x000000010000780c */ /* 0x000fe40000f44270 */
[----:B------:R-:W-:Y:S01]  /*4380*/  FMUL R11, R10, R9 ;  /* 0x000000090a0b7220 */ /* 0x000fe20000400000 */
[----:B------:R-:W-:-:S03]  /*4390*/  IMAD.X R15, R13, 0x1, R21, P4 ;  /* 0x000000010d0f7824 */ /* 0x000fc600020e0615 */
[----:B------:R-:W-:-:S05]  /*43a0*/  FFMA R11, R26, R8, R11 ;  /* 0x000000081a0b7223 */ /* 0x000fca000000000b */
[----:B------:R-:W-:-:S05]  /*43b0*/  F2FP.F16.F32.PACK_AB R11, RZ, R11 ;  /* 0x0000000bff0b723e */ /* 0x000fca00000000ff */
[----:B------:R0:W-:Y:S01]  /*43c0*/  @P3 STG.E.U16 desc[UR12][R14.64], R11 ;  /* 0x0000000b0e003986 */ /* 0x0001e2000c10150c */
[----:B------:R-:W-:Y:S05]  /*43d0*/  @!P2 BRA `(.L_x_152) ;  /* 0x000000000004a947 */ /* 0x000fea0003800000 */
[----:B------:R3:W5:Y:S02]  /*43e0*/  LDG.E.LTC128B.U16 R88, desc[UR12][R4.64+0x2] ;  /* 0x0000020c04587981 */ /* 0x000764000c1e1520 */
.L_x_152:
[----:B------:R-:W-:Y:S05]  /*43f0*/  BSYNC B0 ;  /* 0x0000000000007941 */ /* 0x000fea0003800000 */
.L_x_151:
[----:B-----5:R-:W-:Y:S01]  /*4400*/  HADD2.F32 R10, -RZ, R88.H0_H0 ;  /* 0x20000058ff0a7230 */ /* 0x020fe20000004100 */
[----:B------:R-:W-:Y:S01]  /*4410*/  ISETP.GT.AND P3, PT, R0, 0x8, P0 ;  /* 0x000000080000780c */ /* 0x000fe20000764270 */
[----:B0-----:R-:W-:Y:S01]  /*4420*/  @P2 IMAD.MOV.U32 R11, RZ, RZ, R15 ;  /* 0x000000ffff0b2224 */ /* 0x001fe200078e000f */
[----:B------:R-:W-:Y:S02]  /*4430*/  BSSY B0, `(.L_x_153) ;  /* 0x0000009000007945 */ /* 0x000fe40003800000 */
[----:B------:R-:W-:-:S04]  /*4440*/  FMUL R10, R10, R9 ;  /* 0x000000090a0a7220 */ /* 0x000fc80000400000 */
[----:B------:R-:W-:-:S05]  /*4450*/  FFMA R10, R27, R8, R10 ;  /* 0x000000081b0a7223 */ /* 0x000fca000000000a */
[----:B------:R-:W-:-:S04]  /*4460*/  F2FP.F16.F32.PACK_AB R10, RZ, R10 ;  /* 0x0000000aff0a723e */ /* 0x000fc800000000ff */
[----:B------:R-:W-:Y:S01]  /*4470*/  PRMT R16, R10, 0x7610, R16 ;  /* 0x000076100a107816 */ /* 0x000fe20000000010 */
[----:B------:R-:W-:-:S05]  /*4480*/  @P2 IMAD.MOV.U32 R10, RZ, RZ, R14 ;  /* 0x000000ffff0a2224 */ /* 0x000fca00078e000e */
[----:B------:R0:W-:Y:S01]  /*4490*/  @P2 STG.E.U16 desc[UR12][R10.64+0x2], R16 ;  /* 0x000002100a002986 */ /* 0x0001e2000c10150c */
[----:B------:R-:W-:Y:S05]  /*44a0*/  @!P3 BRA `(.L_x_154) ;  /* 0x000000000004b947 */ /* 0x000fea0003800000 */
[----:B------:R4:W5:Y:S02]  /*44b0*/  LDG.E.LTC128B.U16 R88, desc[UR12][R2.64+0x10] ;  /* 0x0000100c02587981 */ /* 0x000964000c1e1520 */
.L_x_154:
[----:B------:R-:W-:Y:S05]  /*44c0*/  BSYNC B0 ;  /* 0x0000000000007941 */ /* 0x000fea0003800000 */
.L_x_153:
[----:B0----5:R-:W-:Y:S01]  /*44d0*/  HADD2.F32 R10, -RZ, R88.H0_H0 ;  /* 0x20000058ff0a7230 */ /* 0x021fe20000004100 */
[----:B------:R-:W-:Y:S01]  /*44e0*/  ISETP.GT.AND P2, PT, R0, 0x9, P0 ;  /* 0x000000090000780c */ /* 0x000fe20000744270 */
[----:B------:R-:W-:Y:S03]  /*44f0*/  BSSY B0, `(.L_x_155) ;  /* 0x000000a000007945 */ /* 0x000fe60003800000 */
[----:B------:R-:W-:Y:S01]  /*4500*/  FMUL R11, R10, R9 ;  /* 0x000000090a0b7220 */ /* 0x000fe20000400000 */
[----:B------:R-:W-:-:S03]  /*4510*/  IMAD.MOV.U32 R10, RZ, RZ, R12 ;  /* 0x000000ffff0a7224 */ /* 0x000fc600078e000c */
[----:B------:R-:W-:-:S05]  /*4520*/  FFMA R11, R28, R8, R11 ;  /* 0x000000081c0b7223 */ /* 0x000fca000000000b */
[----:B------:R-:W-:-:S04]  /*4530*/  F2FP.F16.F32.PACK_AB R11, RZ, R11 ;  /* 0x0000000bff0b723e */ /* 0x000fc800000000ff */
[----:B------:R-:W-:Y:S01]  /*4540*/  PRMT R16, R11, 0x7610, R16 ;  /* 0x000076100b107816 */ /* 0x000fe20000000010 */
[----:B------:R-:W-:-:S05]  /*4550*/  IMAD.MOV.U32 R11, RZ, RZ, R13 ;  /* 0x000000ffff0b7224 */ /* 0x000fca00078e000d */
[----:B------:R0:W-:Y:S01]  /*4560*/  @P3 STG.E.U16 desc[UR12][R10.64+0x10], R16 ;  /* 0x000010100a003986 */ /* 0x0001e2000c10150c */
[----:B------:R-:W-:Y:S05]  /*4570*/  @!P2 BRA `(.L_x_156) ;  /* 0x000000000004a947 */ /* 0x000fea0003800000 */
[----:B------:R0:W5:Y:S02]  /*4580*/  LDG.E.LTC128B.U16 R88, desc[UR12][R2.64+0x12] ;  /* 0x0000120c02587981 */ /* 0x000164000c1e1520 */
.L_x_156:
[----:B------:R-:W-:Y:S05]  /*4590*/  BSYNC B0 ;  /* 0x0000000000007941 */ /* 0x000fea0003800000 */
.L_x_155:
        /* <DEDUP_REMOVED lines=9> */
.L_x_158:
[----:B------:R-:W-:Y:S05]  /*4630*/  BSYNC B0 ;  /* 0x0000000000007941 */ /* 0x000fea0003800000 */
.L_x_157:
        /* <DEDUP_REMOVED lines=9> */
.L_x_160:
[----:B------:R-:W-:Y:S05]  /*46d0*/  BSYNC B0 ;  /* 0x0000000000007941 */ /* 0x000fea0003800000 */
.L_x_159:
[----:B-----5:R-:W-:Y:S01]  /*46e0*/  HADD2.F32 R12, -RZ, R88.H0_H0 ;  /* 0x20000058ff0c7230 */ /* 0x020fe20000004100 */
[----:B------:R-:W-:Y:S01]  /*46f0*/  IADD3 R6, P4, P5, R17, R6, R19 ;  /* 0x0000000611067210 */ /* 0x000fe20007d9e013 */
[----:B------:R-:W-:Y:S01]  /*4700*/  BSSY B0, `(.L_x_161) ;  /* 0x0000009000007945 */ /* 0x000fe20003800000 */
[----:B------:R-:W-:Y:S02]  /*4710*/  ISETP.GT.AND P3, PT, R0, 0x10, P0 ;  /* 0x000000100000780c */ /* 0x000fe40000764270 */
[----:B------:R-:W-:Y:S01]  /*4720*/  FMUL R12, R12, R9 ;  /* 0x000000090c0c7220 */ /* 0x000fe20000400000 */
[----:B------:R-:W-:-:S03]  /*4730*/  IADD3.X R7, R21, R7, R89, P4, P5 ;  /* 0x0000000715077210 */ /* 0x000fc600027ea459 */
[----:B------:R-:W-:-:S05]  /*4740*/  FFMA R12, R31, R8, R12 ;  /* 0x000000081f0c7223 */ /* 0x000fca000000000c */
[----:B------:R-:W-:-:S05]  /*4750*/  F2FP.F16.F32.PACK_AB R12, RZ, R12 ;  /* 0x0000000cff0c723e */ /* 0x000fca00000000ff */
[----:B------:R0:W-:Y:S01]  /*4760*/  @P2 STG.E.U16 desc[UR12][R6.64+0x12], R12 ;  /* 0x0000120c06002986 */ /* 0x0001e2000c10150c */
[----:B------:R-:W-:Y:S05]  /*4770*/  @!P3 BRA `(.L_x_162) ;  /* 0x000000000004b947 */ /* 0x000fea0003800000 */
[----:B------:R0:W5:Y:S02]  /*4780*/  LDG.E.LTC128B.U16 R88, desc[UR12][R2.64+0x20] ;  /* 0x0000200c02587981 */ /* 0x000164000c1e1520 */
.L_x_162:
[----:B------:R-:W-:Y:S05]  /*4790*/  BSYNC B0 ;  /* 0x0000000000007941 */ /* 0x000fea0003800000 */
.L_x_161:
        /* <DEDUP_REMOVED lines=9> */
.L_x_164:
[----:B------:R-:W-:Y:S05]  /*4830*/  BSYNC B0 ;  /* 0x0000000000007941 */ /* 0x000fea0003800000 */
.L_x_163:
        /* <DEDUP_REMOVED lines=9> */
.L_x_166:
[----:B------:R-:W-:Y:S05]  /*48d0*/  BSYNC B0 ;  /* 0x0000000000007941 */ /* 0x000fea0003800000 */
.L_x_165:
        /* <DEDUP_REMOVED lines=9> */
.L_x_168:
[----:B------:R-:W-:Y:S05]  /*4970*/  BSYNC B0 ;  /* 0x0000000000007941 */ /* 0x000fea0003800000 */
.L_x_167:
        /* <DEDUP_REMOVED lines=9> */
.L_x_170:
[----:B------:R-:W-:Y:S05]  /*4a10*/  BSYNC B0 ;  /* 0x0000000000007941 */ /* 0x000fea0003800000 */
.L_x_169:
        /* <DEDUP_REMOVED lines=9> */
.L_x_172:
[----:B------:R-:W-:Y:S05]  /*4ab0*/  BSYNC B0 ;  /* 0x0000000000007941 */ /* 0x000fea0003800000 */
.L_x_171:
        /* <DEDUP_REMOVED lines=9> */
.L_x_174:
[----:B------:R-:W-:Y:S05]  /*4b50*/  BSYNC B0 ;  /* 0x0000000000007941 */ /* 0x000fea0003800000 */
.L_x_173:
        /* <DEDUP_REMOVED lines=9> */
.L_x_176:
[----:B------:R-:W-:Y:S05]  /*4bf0*/  BSYNC B0 ;  /* 0x0000000000007941 */ /* 0x000fea0003800000 */
.L_x_175:
        /* <DEDUP_REMOVED lines=9> */
.L_x_178:
[----:B------:R-:W-:Y:S05]  /*4c90*/  BSYNC B0 ;  /* 0x0000000000007941 */ /* 0x000fea0003800000 */
.L_x_177:
        /* <DEDUP_REMOVED lines=9> */
.L_x_180:
[----:B------:R-:W-:Y:S05]  /*4d30*/  BSYNC B0 ;  /* 0x0000000000007941 */ /* 0x000fea0003800000 */
.L_x_179:
        /* <DEDUP_REMOVED lines=9> */
.L_x_182:
[----:B------:R-:W-:Y:S05]  /*4dd0*/  BSYNC B0 ;  /* 0x0000000000007941 */ /* 0x000fea0003800000 */
.L_x_181:
        /* <DEDUP_REMOVED lines=9> */
.L_x_184:
[----:B------:R-:W-:Y:S05]  /*4e70*/  BSYNC B0 ;  /* 0x0000000000007941 */ /* 0x000fea0003800000 */
.L_x_183:
        /* <DEDUP_REMOVED lines=9> */
.L_x_186:
[----:B------:R-:W-:Y:S05]  /*4f10*/  BSYNC B0 ;  /* 0x0000000000007941 */ /* 0x000fea0003800000 */
.L_x_185:
        /* <DEDUP_REMOVED lines=9> */
.L_x_188:
[----:B------:R-:W-:Y:S05]  /*4fb0*/  BSYNC B0 ;  /* 0x0000000000007941 */ /* 0x000fea0003800000 */
.L_x_187:
        /* <DEDUP_REMOVED lines=9> */
.L_x_190:
[----:B------:R-:W-:Y:S05]  /*5050*/  BSYNC B0 ;  /* 0x0000000000007941 */ /* 0x000fea0003800000 */
.L_x_189:
        /* <DEDUP_REMOVED lines=9> */
.L_x_192:
[----:B------:R-:W-:Y:S05]  /*50f0*/  BSYNC B0 ;  /* 0x0000000000007941 */ /* 0x000fea0003800000 */
.L_x_191:
        /* <DEDUP_REMOVED lines=9> */
.L_x_194:
[----:B------:R-:W-:Y:S05]  /*5190*/  BSYNC B0 ;  /* 0x0000000000007941 */ /* 0x000fea0003800000 */
.L_x_193:
        /* <DEDUP_REMOVED lines=9> */
.L_x_196:
[----:B------:R-:W-:Y:S05]  /*5230*/  BSYNC B0 ;  /* 0x0000000000007941 */ /* 0x000fea0003800000 */
.L_x_195:
        /* <DEDUP_REMOVED lines=9> */
.L_x_198:
[----:B------:R-:W-:Y:S05]  /*52d0*/  BSYNC B0 ;  /* 0x0000000000007941 */ /* 0x000fea0003800000 */
.L_x_197:
        /* <DEDUP_REMOVED lines=9> */
.L_x_200:
[----:B------:R-:W-:Y:S05]  /*5370*/  BSYNC B0 ;  /* 0x0000000000007941 */ /* 0x000fea0003800000 */
.L_x_199:
        /* <DEDUP_REMOVED lines=9> */
.L_x_202:
[----:B------:R-:W-:Y:S05]  /*5410*/  BSYNC B0 ;  /* 0x0000000000007941 */ /* 0x000fea0003800000 */
.L_x_201:
        /* <DEDUP_REMOVED lines=9> */
.L_x_204:
[----:B------:R-:W-:Y:S05]  /*54b0*/  BSYNC B0 ;  /* 0x0000000000007941 */ /* 0x000fea0003800000 */
.L_x_203:
        /* <DEDUP_REMOVED lines=9> */
.L_x_206:
[----:B------:R-:W-:Y:S05]  /*5550*/  BSYNC B0 ;  /* 0x0000000000007941 */ /* 0x000fea0003800000 */
.L_x_205:
        /* <DEDUP_REMOVED lines=9> */
.L_x_208:
[----:B------:R-:W-:Y:S05]  /*55f0*/  BSYNC B0 ;  /* 0x0000000000007941 */ /* 0x000fea0003800000 */
.L_x_207:
        /* <DEDUP_REMOVED lines=9> */
.L_x_210:
[----:B------:R-:W-:Y:S05]  /*5690*/  BSYNC B0 ;  /* 0x0000000000007941 */ /* 0x000fea0003800000 */
.L_x_209:
        /* <DEDUP_REMOVED lines=9> */
.L_x_212:
[----:B------:R-:W-:Y:S05]  /*5730*/  BSYNC B0 ;  /* 0x0000000000007941 */ /* 0x000fea0003800000 */
.L_x_211:
        /* <DEDUP_REMOVED lines=9> */
.L_x_214:
[----:B------:R-:W-:Y:S05]  /*57d0*/  BSYNC B0 ;  /* 0x0000000000007941 */ /* 0x000fea0003800000 */
.L_x_213:
        /* <DEDUP_REMOVED lines=9> */
.L_x_216:
[----:B------:R-:W-:Y:S05]  /*5870*/  BSYNC B0 ;  /* 0x0000000000007941 */ /* 0x000fea0003800000 */
.L_x_215:
        /* <DEDUP_REMOVED lines=9> */
.L_x_218:
[----:B------:R-:W-:Y:S05]  /*5910*/  BSYNC B0 ;  /* 0x0000000000007941 */ /* 0x000fea0003800000 */
.L_x_217:
        /* <DEDUP_REMOVED lines=9> */
.L_x_220:
[----:B------:R-:W-:Y:S05]  /*59b0*/  BSYNC B0 ;  /* 0x0000000000007941 */ /* 0x000fea0003800000 */
.L_x_219:
        /* <DEDUP_REMOVED lines=9> */
.L_x_222:
[----:B------:R-:W-:Y:S05]  /*5a50*/  BSYNC B0 ;  /* 0x0000000000007941 */ /* 0x000fea0003800000 */
.L_x_221:
        /* <DEDUP_REMOVED lines=9> */
.L_x_224:
[----:B------:R-:W-:Y:S05]  /*5af0*/  BSYNC B0 ;  /* 0x0000000000007941 */ /* 0x000fea0003800000 */
.L_x_223:
        /* <DEDUP_REMOVED lines=9> */
.L_x_226:
[----:B------:R-:W-:Y:S05]  /*5b90*/  BSYNC B0 ;  /* 0x0000000000007941 */ /* 0x000fea0003800000 */
.L_x_225:
        /* <DEDUP_REMOVED lines=9> */
.L_x_228:
[----:B------:R-:W-:Y:S05]  /*5c30*/  BSYNC B0 ;  /* 0x0000000000007941 */ /* 0x000fea0003800000 */
.L_x_227:
        /* <DEDUP_REMOVED lines=9> */
.L_x_230:
[----:B------:R-:W-:Y:S05]  /*5cd0*/  BSYNC B0 ;  /* 0x0000000000007941 */ /* 0x000fea0003800000 */
.L_x_229:
        /* <DEDUP_REMOVED lines=9> */
.L_x_232:
[----:B------:R-:W-:Y:S05]  /*5d70*/  BSYNC B0 ;  /* 0x0000000000007941 */ /* 0x000fea0003800000 */
.L_x_231:
        /* <DEDUP_REMOVED lines=9> */
.L_x_234:
[----:B------:R-:W-:Y:S05]  /*5e10*/  BSYNC B0 ;  /* 0x0000000000007941 */ /* 0x000fea0003800000 */
.L_x_233:
        /* <DEDUP_REMOVED lines=9> */
.L_x_236:
[----:B------:R-:W-:Y:S05]  /*5eb0*/  BSYNC B0 ;  /* 0x0000000000007941 */ /* 0x000fea0003800000 */
.L_x_235:
        /* <DEDUP_REMOVED lines=9> */
.L_x_238:
[----:B------:R-:W-:Y:S05]  /*5f50*/  BSYNC B0 ;  /* 0x0000000000007941 */ /* 0x000fea0003800000 */
.L_x_237:
        /* <DEDUP_REMOVED lines=9> */
.L_x_240:
[----:B------:R-:W-:Y:S05]  /*5ff0*/  BSYNC B0 ;  /* 0x0000000000007941 */ /* 0x000fea0003800000 */
.L_x_239:
        /* <DEDUP_REMOVED lines=9> */
.L_x_242:
[----:B------:R-:W-:Y:S05]  /*6090*/  BSYNC B0 ;  /* 0x0000000000007941 */ /* 0x000fea0003800000 */
.L_x_241:
        /* <DEDUP_REMOVED lines=9> */
.L_x_244:
[----:B------:R-:W-:Y:S05]  /*6130*/  BSYNC B0 ;  /* 0x0000000000007941 */ /* 0x000fea0003800000 */
.L_x_243:
        /* <DEDUP_REMOVED lines=9> */
.L_x_246:
[----:B------:R-:W-:Y:S05]  /*61d0*/  BSYNC B0 ;  /* 0x0000000000007941 */ /* 0x000fea0003800000 */
.L_x_245:
        /* <DEDUP_REMOVED lines=9> */
.L_x_248:
[----:B------:R-:W-:Y:S05]  /*6270*/  BSYNC B0 ;  /* 0x0000000000007941 */ /* 0x000fea0003800000 */
.L_x_247:
        /* <DEDUP_REMOVED lines=9> */
.L_x_250:
[----:B------:R-:W-:Y:S05]  /*6310*/  BSYNC B0 ;  /* 0x0000000000007941 */ /* 0x000fea0003800000 */
.L_x_249:
        /* <DEDUP_REMOVED lines=9> */
.L_x_252:
[----:B------:R-:W-:Y:S05]  /*63b0*/  BSYNC B0 ;  /* 0x0000000000007941 */ /* 0x000fea0003800000 */
.L_x_251:
        /* <DEDUP_REMOVED lines=9> */
.L_x_254:
[----:B------:R-:W-:Y:S05]  /*6450*/  BSYNC B0 ;  /* 0x0000000000007941 */ /* 0x000fea0003800000 */
.L_x_253:
        /* <DEDUP_REMOVED lines=9> */
.L_x_256:
[----:B------:R-:W-:Y:S05]  /*64f0*/  BSYNC B0 ;  /* 0x0000000000007941 */ /* 0x000fea0003800000 */
.L_x_255:
        /* <DEDUP_REMOVED lines=9> */
.L_x_258:
[----:B------:R-:W-:Y:S05]  /*6590*/  BSYNC B0 ;  /* 0x0000000000007941 */ /* 0x000fea0003800000 */
.L_x_257:
        /* <DEDUP_REMOVED lines=9> */
.L_x_260:
[----:B------:R-:W-:Y:S05]  /*6630*/  BSYNC B0 ;  /* 0x0000000000007941 */ /* 0x000fea0003800000 */
.L_x_259:
        /* <DEDUP_REMOVED lines=9> */
.L_x_262:
[----:B------:R-:W-:Y:S05]  /*66d0*/  BSYNC B0 ;  /* 0x0000000000007941 */ /* 0x000fea0003800000 */
.L_x_261:
        /* <DEDUP_REMOVED lines=9> */
.L_x_264:
[----:B------:R-:W-:Y:S05]  /*6770*/  BSYNC B0 ;  /* 0x0000000000007941 */ /* 0x000fea0003800000 */
.L_x_263:
        /* <DEDUP_REMOVED lines=9> */
.L_x_266:
[----:B------:R-:W-:Y:S05]  /*6810*/  BSYNC B0 ;  /* 0x0000000000007941 */ /* 0x000fea0003800000 */
.L_x_265:
        /* <DEDUP_REMOVED lines=9> */
.L_x_268:
[----:B------:R-:W-:Y:S05]  /*68b0*/  BSYNC B0 ;  /* 0x0000000000007941 */ /* 0x000fea0003800000 */
.L_x_267:
[----:B01--45:R-:W-:Y:S01]  /*68c0*/  HADD2.F32 R2, -RZ, R88.H0_H0 ;  /* 0x20000058ff027230 */ /* 0x033fe20000004100 */
        /* <DEDUP_REMOVED lines=8> */
.L_x_270:
[----:B------:R-:W-:Y:S05]  /*6950*/  BSYNC B0 ;  /* 0x0000000000007941 */ /* 0x000fea0003800000 */
.L_x_269:
[----:B0----5:R-:W-:Y:S01]  /*6960*/  HADD2.F32 R2, -RZ, R88.H0_H0 ;  /* 0x20000058ff027230 */ /* 0x021fe20000004100 */
[----:B------:R-:W-:Y:S01]  /*6970*/  ISETP.GT.AND P1, PT, R0, 0x79, P1 ;  /* 0x000000790000780c */ /* 0x000fe20000f24270 */
[----:B------:R-:W-:Y:S03]  /*6980*/  BSSY B0, `(.L_x_271) ;  /* 0x000000a000007945 */ /* 0x000fe60003800000 */
        /* <DEDUP_REMOVED lines=9> */
.L_x_272:
[----:B------:R-:W-:Y:S05]  /*6a20*/  BSYNC B0 ;  /* 0x0000000000007941 */ /* 0x000fea0003800000 */
.L_x_271:
[----:B-----5:R-:W-:-:S05]  /*6a30*/  HADD2.F32 R88, -RZ, R88.H0_H0 ;  /* 0x20000058ff587230 */ /* 0x020fca0000004100 */
[----:B------:R-:W-:-:S04]  /*6a40*/  FMUL R88, R88, R9 ;  /* 0x0000000958587220 */ /* 0x000fc80000400000 */
[----:B------:R-:W-:Y:S01]  /*6a50*/  FFMA R88, R87, R8, R88 ;  /* 0x0000000857587223 */ /* 0x000fe20000000058 */
[----:B------:R-:W-:Y:S06]  /*6a60*/  @!P1 EXIT ;  /* 0x000000000000994d */ /* 0x000fec0003800000 */
[----:B------:R-:W-:-:S05]  /*6a70*/  F2FP.F16.F32.PACK_AB R88, RZ, R88 ;  /* 0x00000058ff58723e */ /* 0x000fca00000000ff */
[----:B------:R-:W-:Y:S01]  /*6a80*/  STG.E.U16 desc[UR12][R6.64+0xf2], R88 ;  /* 0x0000f25806007986 */ /* 0x000fe2000c10150c */
[----:B------:R-:W-:Y:S05]  /*6a90*/  EXIT ;  /* 0x000000000000794d */ /* 0x000fea0003800000 */
.L_x_22:
[----:B------:R-:W-:Y:S01]  /*6aa0*/  ULDC.64 UR4, c[0x0][0x5c8] ;  /* 0x0001720000047ab9 */ /* 0x000fe20000000a00 */
[-C--:B-1----:R-:W-:Y:S01]  /*6ab0*/  FMUL R88, R88, R8.reuse ;  /* 0x0000000858587220 */ /* 0x082fe20000400000 */
[----:B------:R-:W-:Y:S01]  /*6ac0*/  LEA R2, P1, R14, UR4, 0x1 ;  /* 0x000000040e027c11 */ /* 0x000fe2000f8208ff */
[----:B------:R-:W-:Y:S01]  /*6ad0*/  IMAD.SHL.U32 R9, R21, 0x2, RZ ;  /* 0x0000000215097824 */ /* 0x000fe200078e00ff */
[----:B------:R-:W-:Y:S01]  /*6ae0*/  ISETP.GT.AND P3, PT, R10, 0x8, PT ;  /* 0x000000080a00780c */ /* 0x000fe20003f64270 */
[-C--:B------:R-:W-:Y:S01]  /*6af0*/  FMUL R89, R89, R8.reuse ;  /* 0x0000000859597220 */ /* 0x080fe20000400000 */
[----:B------:R-:W-:Y:S01]  /*6b00*/  LEA.HI.X R3, R14, UR5, R19, 0x1, P1 ;  /* 0x000000050e037c11 */ /* 0x000fe200088f0c13 */
[----:B------:R-:W-:Y:S01]  /*6b10*/  FMUL R90, R90, R8 ;  /* 0x000000085a5a7220 */ /* 0x000fe20000400000 */
[----:B------:R-:W-:Y:S01]  /*6b20*/  F2FP.F16.F32.PACK_AB R88, RZ, R88 ;  /* 0x00000058ff58723e */ /* 0x000fe200000000ff */
[-C--:B------:R-:W-:Y:S01]  /*6b30*/  FMUL R91, R91, R8.reuse ;  /* 0x000000085b5b7220 */ /* 0x080fe20000400000 */
[----:B------:R-:W-:Y:S01]  /*6b40*/  ISETP.GT.AND P4, PT, R0, 0x1, P2 ;  /* 0x000000010000780c */ /* 0x000fe20001784270 */
[-C--:B------:R-:W-:Y:S01]  /*6b50*/  FMUL R92, R92, R8.reuse ;  /* 0x000000085c5c7220 */ /* 0x080fe20000400000 */
[----:B------:R-:W-:Y:S01]  /*6b60*/  ISETP.GT.AND P1, PT, R0, RZ, P3 ;  /* 0x000000ff0000720c */ /* 0x000fe20001f24270 */
[----:B------:R-:W-:Y:S01]  /*6b70*/  @P0 STG.E.U16 desc[UR12][R2.64], R88 ;  /* 0x0000005802000986 */ /* 0x000fe2000c10150c */
[----:B------:R-:W-:Y:S01]  /*6b80*/  SHF.L.U64.HI R7, R21, 0x1, R20 ;  /* 0x0000000115077819 */ /* 0x000fe20000010214 */
[----:B------:R-:W-:Y:S01]  /*6b90*/  FMUL R93, R93, R8 ;  /* 0x000000085d5d7220 */ /* 0x000fe20000400000 */
[----:B------:R-:W-:Y:S01]  /*6ba0*/  IADD3 R4, P0, R9, R2, RZ ;  /* 0x0000000209047210 */ /* 0x000fe20007f1e0ff */
[-C--:B------:R-:W-:Y:S01]  /*6bb0*/  FMUL R94, R94, R8.reuse ;  /* 0x000000085e5e7220 */ /* 0x080fe20000400000 */
[----:B------:R-:W-:Y:S01]  /*6bc0*/  F2FP.F16.F32.PACK_AB R89, RZ, R89 ;  /* 0x00000059ff59723e */ /* 0x000fe200000000ff */
[----:B------:R-:W-:Y:S01]  /*6bd0*/  FMUL R95, R95, R8 ;  /* 0x000000085f5f7220 */ /* 0x000fe20000400000 */
[----:B------:R-:W-:Y:S01]  /*6be0*/  F2FP.F16.F32.PACK_AB R90, RZ, R90 ;  /* 0x0000005aff5a723e */ /* 0x000fe200000000ff */
[----:B------:R-:W-:Y:S01]  /*6bf0*/  IMAD.X R5, R7, 0x1, R3, P0 ;  /* 0x0000000107057824 */ /* 0x000fe200000e0603 */
[C---:B------:R-:W-:Y:S01]  /*6c00*/  ISETP.GT.AND P5, PT, R0.reuse, 0x8, P2 ;  /* 0x000000080000780c */ /* 0x040fe200017a4270 */
[----:B------:R-:W-:Y:S01]  /*6c10*/  @P4 STG.E.U16 desc[UR12][R2.64+0x2], R89 ;  /* 0x0000025902004986 */ /* 0x000fe2000c10150c */
[----:B------:R-:W-:Y:S01]  /*6c20*/  ISETP.GT.AND P4, PT, R0, 0x1, P3 ;  /* 0x000000010000780c */ /* 0x000fe20001f84270 */
[-C--:B------:R-:W-:Y:S01]  /*6c30*/  FMUL R96, R96, R8.reuse ;  /* 0x0000000860607220 */ /* 0x080fe20000400000 */
[----:B------:R-:W-:Y:S01]  /*6c40*/  F2FP.F16.F32.PACK_AB R91, RZ, R91 ;  /* 0x0000005bff5b723e */ /* 0x000fe200000000ff */
[----:B------:R-:W-:Y:S01]  /*6c50*/  @P1 STG.E.U16 desc[UR12][R4.64], R90 ;  /* 0x0000005a04001986 */ /* 0x000fe2000c10150c */
[----:B------:R-:W-:Y:S01]  /*6c60*/  ISETP.GT.AND P1, PT, R0, 0x9, P2 ;  /* 0x000000090000780c */ /* 0x000fe20001724270 */
[----:B------:R-:W-:Y:S01]  /*6c70*/  FMUL R97, R97, R8 ;  /* 0x0000000861617220 */ /* 0x000fe20000400000 */
[----:B------:R-:W-:Y:S01]  /*6c80*/  F2FP.F16.F32.PACK_AB R92, RZ, R92 ;  /* 0x0000005cff5c723e */ /* 0x000fe200000000ff */
[-C--:B------:R-:W-:Y:S01]  /*6c90*/  FMUL R98, R98, R8.reuse ;  /* 0x0000000862627220 */ /* 0x080fe20000400000 */
[----:B------:R-:W-:Y:S01]  /*6ca0*/  F2FP.F16.F32.PACK_AB R93, RZ, R93 ;  /* 0x0000005dff5d723e */ /* 0x000fe200000000ff */
[-C--:B------:R-:W-:Y:S01]  /*6cb0*/  FMUL R99, R99, R8.reuse ;  /* 0x0000000863637220 */ /* 0x080fe20000400000 */
[----:B------:R-:W-:Y:S01]  /*6cc0*/  ISETP.GT.AND P0, PT, R0, 0x8, P3 ;  /* 0x000000080000780c */ /* 0x000fe20001f04270 */
[----:B------:R-:W-:Y:S01]  /*6cd0*/  FMUL R100, R100, R8 ;  /* 0x0000000864647220 */ /* 0x000fe20000400000 */
[----:B------:R-:W-:Y:S01]  /*6ce0*/  F2FP.F16.F32.PACK_AB R94, RZ, R94 ;  /* 0x0000005eff5e723e */ /* 0x000fe200000000ff */
[----:B------:R-:W-:Y:S01]  /*6cf0*/  @P4 STG.E.U16 desc[UR12][R4.64+0x2], R91 ;  /* 0x0000025b04004986 */ /* 0x000fe2000c10150c */
[----:B------:R-:W-:Y:S01]  /*6d00*/  F2FP.F16.F32.PACK_AB R95, RZ, R95 ;  /* 0x0000005fff5f723e */ /* 0x000fe200000000ff */
[-C--:B------:R-:W-:Y:S01]  /*6d10*/  FMUL R101, R101, R8.reuse ;  /* 0x0000000865657220 */ /* 0x080fe20000400000 */
[C---:B------:R-:W-:Y:S01]  /*6d20*/  ISETP.GT.AND P4, PT, R0.reuse, 0x10, P2 ;  /* 0x000000100000780c */ /* 0x040fe20001784270 */
[----:B------:R-:W-:Y:S01]  /*6d30*/  @P5 STG.E.U16 desc[UR12][R2.64+0x10], R92 ;  /* 0x0000105c02005986 */ /* 0x000fe2000c10150c */
[----:B------:R-:W-:Y:S01]  /*6d40*/  ISETP.GT.AND P5, PT, R0, 0x10, P3 ;  /* 0x000000100000780c */ /* 0x000fe20001fa4270 */
[----:B------:R-:W-:Y:S01]  /*6d50*/  FMUL R102, R102, R8 ;  /* 0x0000000866667220 */ /* 0x000fe20000400000 */
[----:B------:R-:W-:Y:S01]  /*6d60*/  F2FP.F16.F32.PACK_AB R96, RZ, R96 ;  /* 0x00000060ff60723e */ /* 0x000fe200000000ff */
[----:B------:R-:W-:Y:S01]  /*6d70*/  @P1 STG.E.U16 desc[UR12][R2.64+0x12], R93 ;  /* 0x0000125d02001986 */ /* 0x000fe2000c10150c */
[C---:B------:R-:W-:Y:S01]  /*6d80*/  ISETP.GT.AND P1, PT, R0.reuse, 0x9, P3 ;  /* 0x000000090000780c */ /* 0x040fe20001f24270 */
        /* <DEDUP_REMOVED lines=8> */
[----:B------:R-:W-:Y:S01]  /*6e10*/  FMUL R106, R106, R8 ;  /* 0x000000086a6a7220 */ /* 0x000fe20000400000 */
[----:B------:R-:W-:Y:S01]  /*6e20*/  F2FP.F16.F32.PACK_AB R100, RZ, R100 ;  /* 0x00000064ff64723e */ /* 0x000fe200000000ff */
[-C--:B------:R-:W-:Y:S01]  /*6e30*/  FMUL R107, R107, R8.reuse ;  /* 0x000000086b6b7220 */ /* 0x080fe20000400000 */
[----:B------:R-:W-:Y:S01]  /*6e40*/  F2FP.F16.F32.PACK_AB R101, RZ, R101 ;  /* 0x00000065ff65723e */ /* 0x000fe200000000ff */
        /* <DEDUP_REMOVED lines=21> */
[----:B------:R-:W-:Y:S01]  /*6fa0*/  ISETP.GT.AND P4, PT, R0, 0x21, P2 ;  /* 0x000000210000780c */ /* 0x000fe20001784270 */
[-C--:B------:R-:W-:Y:S01]  /*6fb0*/  FMUL R113, R113, R8.reuse ;  /* 0x0000000871717220 */ /* 0x080fe20000400000 */
[----:B------:R-:W-:Y:S01]  /*6fc0*/  F2FP.F16.F32.PACK_AB R107, RZ, R107 ;  /* 0x0000006bff6b723e */ /* 0x000fe200000000ff */
        /* <DEDUP_REMOVED lines=102> */
[-C--:B------:R-:W-:Y:S01]  /*7630*/  FMUL R144, R144, R8.reuse ;  /* 0x0000000890907220 */ /* 0x080fe20000400000 */
[----:B------:R-:W-:Y:S01]  /*7640*/  ISETP.GT.AND P6, PT, R0, 0x68, P3 ;  /* 0x000000680000780c */ /* 0x000fe20001fc4270 */
[----:B------:R-:W-:Y:S01]  /*7650*/  FMUL R145, R145, R8 ;  /* 0x0000000891917220 */ /* 0x000fe20000400000 */
[----:B------:R-:W-:Y:S01]  /*7660*/  F2FP.F16.F32.PACK_AB R138, RZ, R138 ;  /* 0x0000008aff8a723e */ /* 0x000fe200000000ff */
[-C--:B------:R-:W-:Y:S01]  /*7670*/  FMUL R146, R146, R8.reuse ;  /* 0x0000000892927220 */ /* 0x080fe20000400000 */
[----:B------:R-:W-:Y:S01]  /*7680*/  F2FP.F16.F32.PACK_AB R139, RZ, R139 ;  /* 0x0000008bff8b723e */ /* 0x000fe200000000ff */
[----:B------:R-:W-:Y:S01]  /*7690*/  @P1 STG.E.U16 desc[UR12][R4.64+0x80], R122 ;  /* 0x0000807a04001986 */ /* 0x000fe2000c10150c */
[C---:B------:R-:W-:Y:S01]  /*76a0*/  ISETP.GT.AND P1, PT, R0.reuse, 0x48, P3 ;  /* 0x000000480000780c */ /* 0x040fe20001f24270 */
[----:B------:R-:W-:Y:S01]  /*76b0*/  FMUL R147, R147, R8 ;  /* 0x0000000893937220 */ /* 0x000fe20000400000 */
[----:B------:R-:W-:Y:S01]  /*76c0*/  F2FP.F16.F32.PACK_AB R140, RZ, R140 ;  /* 0x0000008cff8c723e */ /* 0x000fe200000000ff */
[----:B------:R-:W-:Y:S01]  /*76d0*/  @P4 STG.E.U16 desc[UR12][R4.64+0x82], R123 ;  /* 0x0000827b04004986 */ /* 0x000fe2000c10150c */
[----:B------:R-:W-:Y:S01]  /*76e0*/  ISETP.GT.AND P4, PT, R0, 0x49, P3 ;  /* 0x000000490000780c */ /* 0x000fe20001f84270 */
[----:B------:R-:W-:Y:S01]  /*76f0*/  FMUL R148, R148, R8 ;  /* 0x0000000894947220 */ /* 0x000fe20000400000 */
[----:B------:R-:W-:Y:S01]  /*7700*/  F2FP.F16.F32.PACK_AB R141, RZ, R141 ;  /* 0x0000008dff8d723e */ /* 0x000fe200000000ff */
[----:B------:R-:W-:Y:S01]  /*7710*/  @P0 STG.E.U16 desc[UR12][R2.64+0x90], R124 ;  /* 0x0000907c02000986 */ /* 0x000fe2000c10150c */
[----:B------:R-:W-:Y:S01]  /*7720*/  ISETP.GT.AND P0, PT, R0, 0x50, P3 ;  /* 0x000000500000780c */ /* 0x000fe20001f04270 */
[----:B------:R-:W-:Y:S01]  /*7730*/  IMAD.SHL.U32 R15, R16, 0x2, RZ ;  /* 0x00000002100f7824 */ /* 0x000fe200078e00ff */
        /* <DEDUP_REMOVED lines=26> */
[----:B------:R-:W-:Y:S01]  /*78e0*/  SHF.L.U64.HI R13, R16, 0x1, R11 ;  /* 0x00000001100d7819 */ /* 0x000fe2000001020b */
[-C--:B------:R-:W-:Y:S01]  /*78f0*/  FMUL R28, R28, R8.reuse ;  /* 0x000000081c1c7220 */ /* 0x080fe20000400000 */
[----:B------:R-:W-:Y:S01]  /*7900*/  F2FP.F16.F32.PACK_AB R149, RZ, R149 ;  /* 0x00000095ff95723e */ /* 0x000fe200000000ff */
        /* <DEDUP_REMOVED lines=31> */
[----:B------:R-:W-:Y:S01]  /*7b00*/  ISETP.GT.AND P5, PT, R0, 0x69, P2 ;  /* 0x000000690000780c */ /* 0x000fe200017a4270 */
[-C--:B------:R-:W-:Y:S01]  /*7b10*/  FMUL R38, R38, R8.reuse ;  /* 0x0000000826267220 */ /* 0x080fe20000400000 */
[----:B------:R-:W-:Y:S01]  /*7b20*/  F2FP.F16.F32.PACK_AB R31, RZ, R31 ;  /* 0x0000001fff1f723e */ /* 0x000fe200000000ff */
[----:B------:R-:W-:Y:S01]  /*7b30*/  @P1 STG.E.U16 desc[UR12][R4.64+0xc0], R138 ;  /* 0x0000c08a04001986 */ /* 0x000fe2000c10150c */
[C---:B------:R-:W-:Y:S01]  /*7b40*/  ISETP.GT.AND P1, PT, R10.reuse, 0x40, PT ;  /* 0x000000400a00780c */ /* 0x040fe20003f24270 */
[----:B------:R-:W-:Y:S01]  /*7b50*/  FMUL R39, R39, R8 ;  /* 0x0000000827277220 */ /* 0x000fe20000400000 */
[----:B------:R-:W-:Y:S01]  /*7b60*/  F2FP.F16.F32.PACK_AB R32, RZ, R32 ;  /* 0x00000020ff20723e */ /* 0x000fe200000000ff */
[----:B------:R-:W-:Y:S01]  /*7b70*/  @P0 STG.E.U16 desc[UR12][R4.64+0xc2], R139 ;  /* 0x0000c28b04000986 */ /* 0x000fe2000c10150c */
[----:B------:R-:W-:Y:S01]  /*7b80*/  ISETP.GT.AND P0, PT, R10, 0x48, PT ;  /* 0x000000480a00780c */ /* 0x000fe20003f04270 */
        /* <DEDUP_REMOVED lines=17> */
[C---:B------:R-:W-:Y:S01]  /*7ca0*/  ISETP.GT.AND P4, PT, R0.reuse, 0x78, P2 ;  /* 0x000000780000780c */ /* 0x040fe20001784270 */
[-C--:B------:R-:W-:Y:S01]  /*7cb0*/  FMUL R45, R45, R8.reuse ;  /* 0x000000082d2d7220 */ /* 0x080fe20000400000 */
[C---:B------:R-:W-:Y:S01]  /*7cc0*/  ISETP.GT.AND P2, PT, R0.reuse, 0x79, P2 ;  /* 0x000000790000780c */ /* 0x040fe20001744270 */
        /* <DEDUP_REMOVED lines=15> */
[----:B------:R-:W-:Y:S01]  /*7dc0*/  IADD3 R10, P5, R15, R2, RZ ;  /* 0x000000020f0a7210 */ /* 0x000fe20007fbe0ff */
[----:B------:R-:W-:Y:S01]  /*7dd0*/  FMUL R51, R51, R8 ;  /* 0x0000000833337220 */ /* 0x000fe20000400000 */
[----:B------:R-:W-:Y:S01]  /*7de0*/  F2FP.F16.F32.PACK_AB R43, RZ, R43 ;  /* 0x0000002bff2b723e */ /* 0x000fe200000000ff */
[----:B------:R-:W-:Y:S01]  /*7df0*/  @P6 STG.E.U16 desc[UR12][R4.64+0xe2], R147 ;  /* 0x0000e29304006986 */ /* 0x000fe2000c10150c */
[----:B------:R-:W-:Y:S01]  /*7e00*/  F2FP.F16.F32.PACK_AB R44, RZ, R44 ;  /* 0x0000002cff2c723e */ /* 0x000fe200000000ff */
[----:B------:R-:W-:Y:S01]  /*7e10*/  IMAD.X R11, R13, 0x1, R3, P5 ;  /* 0x000000010d0b7824 */ /* 0x000fe200028e0603 */
[----:B------:R-:W-:Y:S01]  /*7e20*/  IADD3 R12, P5, P6, R9, R2, R15 ;  /* 0x00000002090c7210 */ /* 0x000fe20007ebe00f */
[----:B------:R-:W-:Y:S01]  /*7e30*/  @P4 STG.E.U16 desc[UR12][R2.64+0xf0], R148 ;  /* 0x0000f09402004986 */ /* 0x000fe2000c10150c */
[----:B------:R-:W-:Y:S01]  /*7e40*/  ISETP.GT.AND P4, PT, R0, 0x78, P3 ;  /* 0x000000780000780c */ /* 0x000fe20001f84270 */
[-C--:B------:R-:W-:Y:S01]  /*7e50*/  FMUL R52, R52, R8.reuse ;  /* 0x0000000834347220 */ /* 0x080fe20000400000 */
[C---:B------:R-:W-:Y:S01]  /*7e60*/  ISETP.GT.AND P3, PT, R0.reuse, 0x79, P3 ;  /* 0x000000790000780c */ /* 0x040fe20001f64270 */
[----:B------:R0:W-:Y:S01]  /*7e70*/  @P2 STG.E.U16 desc[UR12][R2.64+0xf2], R149 ;  /* 0x0000f29502002986 */ /* 0x0001e2000c10150c */
[----:B------:R-:W-:Y:S01]  /*7e80*/  IADD3.X R13, R7, R3, R13, P5, P6 ;  /* 0x00000003070d7210 */ /* 0x000fe20002fec40d */
[-C--:B------:R-:W-:Y:S01]  /*7e90*/  FMUL R53, R53, R8.reuse ;  /* 0x0000000835357220 */ /* 0x080fe20000400000 */
[----:B------:R-:W-:Y:S01]  /*7ea0*/  ISETP.GT.AND P5, PT, R0, 0x1, P1 ;  /* 0x000000010000780c */ /* 0x000fe20000fa4270 */
[-C--:B------:R-:W-:Y:S01]  /*7eb0*/  FMUL R54, R54, R8.reuse ;  /* 0x0000000836367220 */ /* 0x080fe20000400000 */
[----:B------:R-:W-:Y:S01]  /*7ec0*/  ISETP.GT.AND P2, PT, R0, RZ, P0 ;  /* 0x000000ff0000720c */ /* 0x000fe20000744270 */
[-C--:B------:R-:W-:Y:S01]  /*7ed0*/  FMUL R55, R55, R8.reuse ;  /* 0x0000000837377220 */ /* 0x080fe20000400000 */
[----:B------:R-:W-:Y:S01]  /*7ee0*/  F2FP.F16.F32.PACK_AB R45, RZ, R45 ;  /* 0x0000002dff2d723e */ /* 0x000fe200000000ff */
[----:B------:R-:W-:Y:S01]  /*7ef0*/  FMUL R56, R56, R8 ;  /* 0x0000000838387220 */ /* 0x000fe20000400000 */
[----:B------:R-:W-:Y:S01]  /*7f00*/  F2FP.F16.F32.PACK_AB R46, RZ, R46 ;  /* 0x0000002eff2e723e */ /* 0x000fe200000000ff */
[----:B------:R-:W-:Y:S01]  /*7f10*/  FMUL R57, R57, R8 ;  /* 0x0000000839397220 */ /* 0x000fe20000400000 */
[----:B------:R-:W-:Y:S01]  /*7f20*/  F2FP.F16.F32.PACK_AB R47, RZ, R47 ;  /* 0x0000002fff2f723e */ /* 0x000fe200000000ff */
[----:B0-----:R-:W-:Y:S01]  /*7f30*/  @P4 IMAD.MOV.U32 R2, RZ, RZ, R4 ;  /* 0x000000ffff024224 */ /* 0x001fe200078e0004 */
[----:B------:R-:W-:Y:S01]  /*7f40*/  F2FP.F16.F32.PACK_AB R48, RZ, R48 ;  /* 0x00000030ff30723e */ /* 0x000fe200000000ff */
[----:B------:R-:W-:Y:S01]  /*7f50*/  @P4 IMAD.MOV.U32 R3, RZ, RZ, R5 ;  /* 0x000000ffff034224 */ /* 0x000fe200078e0005 */
[----:B------:R-:W-:Y:S01]  /*7f60*/  F2FP.F16.F32.PACK_AB R49, RZ, R49 ;  /* 0x00000031ff31723e */ /* 0x000fe200000000ff */
[----:B------:R-:W-:Y:S01]  /*7f70*/  FMUL R58, R58, R8 ;  /* 0x000000083a3a7220 */ /* 0x000fe20000400000 */
[----:B------:R-:W-:Y:S01]  /*7f80*/  F2FP.F16.F32.PACK_AB R50, RZ, R50 ;  /* 0x00000032ff32723e */ /* 0x000fe200000000ff */
[-C--:B------:R-:W-:Y:S01]  /*7f90*/  FMUL R59, R59, R8.reuse ;  /* 0x000000083b3b7220 */ /* 0x080fe20000400000 */
[----:B------:R0:W-:Y:S01]  /*7fa0*/  @P4 STG.E.U16 desc[UR12][R2.64+0xf0], R150 ;  /* 0x0000f09602004986 */ /* 0x0001e2000c10150c */
[----:B------:R-:W-:Y:S01]  /*7fb0*/  ISETP.GT.AND P4, PT, R0, RZ, P1 ;  /* 0x000000ff0000720c */ /* 0x000fe20000f84270 */
[-C--:B------:R-:W-:Y:S01]  /*7fc0*/  FMUL R60, R60, R8.reuse ;  /* 0x000000083c3c7220 */ /* 0x080fe20000400000 */
[----:B------:R-:W-:Y:S01]  /*7fd0*/  F2FP.F16.F32.PACK_AB R51, RZ, R51 ;  /* 0x00000033ff33723e */ /* 0x000fe200000000ff */
[----:B------:R-:W-:Y:S01]  /*7fe0*/  @P3 STG.E.U16 desc[UR12][R4.64+0xf2], R151 ;  /* 0x0000f29704003986 */ /* 0x000fe2000c10150c */
[----:B------:R-:W-:Y:S01]  /*7ff0*/  IADD3 R6, P3, R10, R9, RZ ;  /* 0x000000090a067210 */ /* 0x000fe20007f7e0ff */
[----:B------:R-:W-:Y:S01]  /*8000*/  FMUL R61, R61, R8 ;  /* 0x000000083d3d7220 */ /* 0x000fe20000400000 */
[----:B------:R-:W-:Y:S01]  /*8010*/  F2FP.F16.F32.PACK_AB R52, RZ, R52 ;  /* 0x00000034ff34723e */ /* 0x000fe200000000ff */
[----:B------:R-:W-:Y:S01]  /*8020*/  @P5 STG.E.U16 desc[UR12][R10.64+0x2], R25 ;  /* 0x000002190a005986 */ /* 0x000fe2000c10150c */
[C---:B------:R-:W-:Y:S01]  /*8030*/  ISETP.GT.AND P5, PT, R0.reuse, 0x9, P1 ;  /* 0x000000090000780c */ /* 0x040fe20000fa4270 */
[----:B------:R-:W-:Y:S01]  /*8040*/  IMAD.X R7, R11, 0x1, R7, P3 ;  /* 0x000000010b077824 */ /* 0x000fe200018e0607 */
        /* <DEDUP_REMOVED lines=13> */
[----:B0-----:R-:W-:Y:S01]  /*8120*/  @P3 IMAD.MOV.U32 R2, RZ, RZ, R6 ;  /* 0x000000ffff023224 */ /* 0x001fe200078e0006 */
[----:B------:R-:W-:Y:S01]  /*8130*/  F2FP.F16.F32.PACK_AB R57, RZ, R57 ;  /* 0x00000039ff39723e */ /* 0x000fe200000000ff */
[----:B------:R-:W-:Y:S01]  /*8140*/  @P3 IMAD.MOV.U32 R3, RZ, RZ, R7 ;  /* 0x000000ffff033224 */ /* 0x000fe200078e0007 */
[----:B------:R-:W-:Y:S01]  /*8150*/  F2FP.F16.F32.PACK_AB R58, RZ, R58 ;  /* 0x0000003aff3a723e */ /* 0x000fe200000000ff */
[-C--:B------:R-:W-:Y:S01]  /*8160*/  FMUL R66, R66, R8.reuse ;  /* 0x0000000842427220 */ /* 0x080fe20000400000 */
[----:B------:R-:W-:Y:S01]  /*8170*/  F2FP.F16.F32.PACK_AB R59, RZ, R59 ;  /* 0x0000003bff3b723e */ /* 0x000fe200000000ff */
[-C--:B------:R-:W-:Y:S01]  /*8180*/  FMUL R67, R67, R8.reuse ;  /* 0x0000000843437220 */ /* 0x080fe20000400000 */
[----:B------:R0:W-:Y:S01]  /*8190*/  @P3 STG.E.U16 desc[UR12][R2.64+0x2], R27 ;  /* 0x0000021b02003986 */ /* 0x0001e2000c10150c */
        /* <DEDUP_REMOVED lines=21> */
[----:B------:R-:W-:Y:S01]  /*82f0*/  FMUL R73, R73, R8 ;  /* 0x0000000849497220 */ /* 0x000fe20000400000 */
[----:B------:R-:W-:Y:S01]  /*8300*/  F2FP.F16.F32.PACK_AB R65, RZ, R65 ;  /* 0x00000041ff41723e */ /* 0x000fe200000000ff */
[----:B------:R-:W-:Y:S01]  /*8310*/  @P5 STG.E.U16 desc[UR12][R10.64+0x22], R33 ;  /* 0x000022210a005986 */ /* 0x000fe2000c10150c */
[----:B------:R-:W-:Y:S01]  /*8320*/  ISETP.GT.AND P5, PT, R0, 0x19, P1 ;  /* 0x000000190000780c */ /* 0x000fe20000fa4270 */
[--C-:B0-----:R-:W-:Y:S01]  /*8330*/  @P2 IMAD.MOV.U32 R2, RZ, RZ, R12.reuse ;  /* 0x000000ffff022224 */ /* 0x101fe200078e000c */
[----:B------:R-:W-:Y:S01]  /*8340*/  F2FP.F16.F32.PACK_AB R66, RZ, R66 ;  /* 0x00000042ff42723e */ /* 0x000fe200000000ff */
[--C-:B------:R-:W-:Y:S01]  /*8350*/  @P2 IMAD.MOV.U32 R3, RZ, RZ, R13.reuse ;  /* 0x000000ffff032224 */ /* 0x100fe200078e000d */
[----:B------:R-:W-:Y:S01]  /*8360*/  F2FP.F16.F32.PACK_AB R67, RZ, R67 ;  /* 0x00000043ff43723e */ /* 0x000fe200000000ff */
[----:B------:R-:W-:Y:S01]  /*8370*/  FMUL R74, R74, R8 ;  /* 0x000000084a4a7220 */ /* 0x000fe20000400000 */
[----:B------:R-:W-:Y:S01]  /*8380*/  F2FP.F16.F32.PACK_AB R68, RZ, R68 ;  /* 0x00000044ff44723e */ /* 0x000fe200000000ff */
[-C--:B------:R-:W-:Y:S01]  /*8390*/  FMUL R75, R75, R8.reuse ;  /* 0x000000084b4b7220 */ /* 0x080fe20000400000 */
[----:B------:R0:W-:Y:S01]  /*83a0*/  @P2 STG.E.U16 desc[UR12][R2.64+0x20], R34 ;  /* 0x0000202202002986 */ /* 0x0001e2000c10150c */
        /* <DEDUP_REMOVED lines=9> */
[----:B------:R-:W-:Y:S01]  /*8440*/  FMUL R80, R80, R8 ;  /* 0x0000000850507220 */ /* 0x000fe20000400000 */
[----:B------:R-:W-:Y:S01]  /*8450*/  F2FP.F16.F32.PACK_AB R73, RZ, R73 ;  /* 0x00000049ff49723e */ /* 0x000fe200000000ff */
[--C-:B0-----:R-:W-:Y:S01]  /*8460*/  @P3 IMAD.MOV.U32 R2, RZ, RZ, R12.reuse ;  /* 0x000000ffff023224 */ /* 0x101fe200078e000c */
[----:B------:R-:W-:Y:S01]  /*8470*/  F2FP.F16.F32.PACK_AB R74, RZ, R74 ;  /* 0x0000004aff4a723e */ /* 0x000fe200000000ff */
[--C-:B------:R-:W-:Y:S01]  /*8480*/  @P3 IMAD.MOV.U32 R3, RZ, RZ, R13.reuse ;  /* 0x000000ffff033224 */ /* 0x100fe200078e000d */
[----:B------:R-:W-:Y:S01]  /*8490*/  ISETP.GT.AND P6, PT, R0, 0x68, P0 ;  /* 0x000000680000780c */ /* 0x000fe200007c4270 */
[-C--:B------:R-:W-:Y:S01]  /*84a0*/  FMUL R81, R81, R8.reuse ;  /* 0x0000000851517220 */ /* 0x080fe20000400000 */
[----:B------:R-:W-:Y:S01]  /*84b0*/  F2FP.F16.F32.PACK_AB R75, RZ, R75 ;  /* 0x0000004bff4b723e */ /* 0x000fe200000000ff */
[-C--:B------:R-:W-:Y:S01]  /*84c0*/  FMUL R82, R82, R8.reuse ;  /* 0x0000000852527220 */ /* 0x080fe20000400000 */
[----:B------:R0:W-:Y:S01]  /*84d0*/  @P3 STG.E.U16 desc[UR12][R2.64+0x22], R35 ;  /* 0x0000222302003986 */ /* 0x0001e2000c10150c */
        /* <DEDUP_REMOVED lines=17> */
[----:B------:R-:W-:Y:S01]  /*85f0*/  FMUL R8, R87, R8 ;  /* 0x0000000857087220 */ /* 0x000fe20000400000 */
[----:B------:R0:W-:Y:S01]  /*8600*/  @P2 STG.E.U16 desc[UR12][R2.64+0x30], R38 ;  /* 0x0000302602002986 */ /* 0x0001e2000c10150c */
[----:B------:R-:W-:-:S02]  /*8610*/  ISETP.GT.AND P2, PT, R0, 0x20, P0 ;  /* 0x000000200000780c */ /* 0x000fc40000744270 */
[----:B------:R-:W-:Y:S02]  /*8620*/  F2FP.F16.F32.PACK_AB R82, RZ, R82 ;  /* 0x00000052ff52723e */ /* 0x000fe400000000ff */
[----:B------:R-:W-:Y:S02]  /*8630*/  F2FP.F16.F32.PACK_AB R83, RZ, R83 ;  /* 0x00000053ff53723e */ /* 0x000fe400000000ff */
[----:B------:R-:W-:Y:S02]  /*8640*/  F2FP.F16.F32.PACK_AB R84, RZ, R84 ;  /* 0x00000054ff54723e */ /* 0x000fe400000000ff */
[----:B------:R-:W-:Y:S02]  /*8650*/  F2FP.F16.F32.PACK_AB R85, RZ, R85 ;  /* 0x00000055ff55723e */ /* 0x000fe400000000ff */
[----:B------:R-:W-:Y:S01]  /*8660*/  F2FP.F16.F32.PACK_AB R86, RZ, R86 ;  /* 0x00000056ff56723e */ /* 0x000fe200000000ff */
[----:B0-----:R-:W-:Y:S02]  /*8670*/  @P3 IMAD.MOV.U32 R2, RZ, RZ, R12 ;  /* 0x000000ffff023224 */ /* 0x001fe400078e000c */
[----:B------:R-:W-:-:S05]  /*8680*/  @P3 IMAD.MOV.U32 R3, RZ, RZ, R13 ;  /* 0x000000ffff033224 */ /* 0x000fca00078e000d */
[----:B------:R0:W-:Y:S01]  /*8690*/  @P3 STG.E.U16 desc[UR12][R2.64+0x32], R39 ;  /* 0x0000322702003986 */ /* 0x0001e2000c10150c */
[----:B------:R-:W-:-:S03]  /*86a0*/  ISETP.GT.AND P3, PT, R0, 0x21, P0 ;  /* 0x000000210000780c */ /* 0x000fc60000764270 */
[----:B------:R-:W-:Y:S01]  /*86b0*/  @P4 STG.E.U16 desc[UR12][R10.64+0x40], R40 ;  /* 0x000040280a004986 */ /* 0x000fe2000c10150c */
[----:B------:R-:W-:-:S03]  /*86c0*/  ISETP.GT.AND P4, PT, R0, 0x28, P1 ;  /* 0x000000280000780c */ /* 0x000fc60000f84270 */
[----:B------:R-:W-:Y:S01]  /*86d0*/  @P5 STG.E.U16 desc[UR12][R10.64+0x42], R41 ;  /* 0x000042290a005986 */ /* 0x000fe2000c10150c */
[----:B------:R-:W-:Y:S01]  /*86e0*/  ISETP.GT.AND P5, PT, R0, 0x29, P1 ;  /* 0x000000290000780c */ /* 0x000fe20000fa4270 */
[----:B0-----:R-:W-:Y:S02]  /*86f0*/  @P2 IMAD.MOV.U32 R2, RZ, RZ, R12 ;  /* 0x000000ffff022224 */ /* 0x001fe400078e000c */
[----:B------:R-:W-:-:S05]  /*8700*/  @P2 IMAD.MOV.U32 R3, RZ, RZ, R13 ;  /* 0x000000ffff032224 */ /* 0x000fca00078e000d */
[----:B------:R0:W-:Y:S01]  /*8710*/  @P2 STG.E.U16 desc[UR12][R2.64+0x40], R42 ;  /* 0x0000402a02002986 */ /* 0x0001e2000c10150c */
[----:B------:R-:W-:Y:S01]  /*8720*/  ISETP.GT.AND P2, PT, R0, 0x28, P0 ;  /* 0x000000280000780c */ /* 0x000fe20000744270 */
        /* <DEDUP_REMOVED lines=111> */
[C---:B------:R-:W-:Y:S02]  /*8e20*/  ISETP.GT.AND P3, PT, R0.reuse, 0x78, P1 ;  /* 0x000000780000780c */ /* 0x040fe40000f64270 */
[C---:B------:R-:W-:Y:S01]  /*8e30*/  ISETP.GT.AND P1, PT, R0.reuse, 0x79, P1 ;  /* 0x000000790000780c */ /* 0x040fe20000f24270 */
[----:B------:R-:W-:Y:S01]  /*8e40*/  @P4 STG.E.U16 desc[UR12][R10.64+0xe0], R80 ;  /* 0x0000e0500a004986 */ /* 0x000fe2000c10150c */
[C---:B------:R-:W-:Y:S02]  /*8e50*/  ISETP.GT.AND P4, PT, R0.reuse, 0x71, P0 ;  /* 0x000000710000780c */ /* 0x040fe40000784270 */
[----:B------:R-:W-:Y:S01]  /*8e60*/  ISETP.GT.AND P0, PT, R0, 0x79, P0 ;  /* 0x000000790000780c */ /* 0x000fe20000704270 */
[----:B------:R-:W-:Y:S01]  /*8e70*/  @P2 STG.E.U16 desc[UR12][R10.64+0xe2], R81 ;  /* 0x0000e2510a002986 */ /* 0x000fe2000c10150c */
[----:B0-----:R-:W-:Y:S02]  /*8e80*/  @P5 IMAD.MOV.U32 R2, RZ, RZ, R12 ;  /* 0x000000ffff025224 */ /* 0x001fe400078e000c */
[----:B------:R-:W-:-:S05]  /*8e90*/  @P5 IMAD.MOV.U32 R3, RZ, RZ, R13 ;  /* 0x000000ffff035224 */ /* 0x000fca00078e000d */
[----:B------:R0:W-:Y:S02]  /*8ea0*/  @P5 STG.E.U16 desc[UR12][R2.64+0xe0], R82 ;  /* 0x0000e05202005986 */ /* 0x0001e4000c10150c */
[----:B0-----:R-:W-:Y:S02]  /*8eb0*/  @P4 IMAD.MOV.U32 R2, RZ, RZ, R12 ;  /* 0x000000ffff024224 */ /* 0x001fe400078e000c */
[----:B------:R-:W-:-:S05]  /*8ec0*/  @P4 IMAD.MOV.U32 R3, RZ, RZ, R13 ;  /* 0x000000ffff034224 */ /* 0x000fca00078e000d */
[----:B------:R0:W-:Y:S04]  /*8ed0*/  @P4 STG.E.U16 desc[UR12][R2.64+0xe2], R83 ;  /* 0x0000e25302004986 */ /* 0x0001e8000c10150c */
[----:B------:R1:W-:Y:S04]  /*8ee0*/  @P3 STG.E.U16 desc[UR12][R10.64+0xf0], R84 ;  /* 0x0000f0540a003986 */ /* 0x0003e8000c10150c */
[----:B------:R1:W-:Y:S01]  /*8ef0*/  @P1 STG.E.U16 desc[UR12][R10.64+0xf2], R85 ;  /* 0x0000f2550a001986 */ /* 0x0003e2000c10150c */
[----:B0-----:R-:W-:Y:S02]  /*8f00*/  @P6 IMAD.MOV.U32 R2, RZ, RZ, R12 ;  /* 0x000000ffff026224 */ /* 0x001fe400078e000c */
[----:B------:R-:W-:-:S05]  /*8f10*/  @P6 IMAD.MOV.U32 R3, RZ, RZ, R13 ;  /* 0x000000ffff036224 */ /* 0x000fca00078e000d */
[----:B------:R1:W-:Y:S01]  /*8f20*/  @P6 STG.E.U16 desc[UR12][R2.64+0xf0], R86 ;  /* 0x0000f05602006986 */ /* 0x0003e2000c10150c */
[----:B------:R-:W-:Y:S05]  /*8f30*/  @!P0 EXIT ;  /* 0x000000000000894d */ /* 0x000fea0003800000 */
[----:B------:R-:W-:-:S05]  /*8f40*/  F2FP.F16.F32.PACK_AB R8, RZ, R8 ;  /* 0x00000008ff08723e */ /* 0x000fca00000000ff */
[----:B------:R-:W-:Y:S01]  /*8f50*/  STG.E.U16 desc[UR12][R12.64+0xf2], R8 ;  /* 0x0000f2080c007986 */ /* 0x000fe2000c10150c */
[----:B------:R-:W-:Y:S05]  /*8f60*/  EXIT ;  /* 0x000000000000794d */ /* 0x000fea0003800000 */
.L_x_10:
[----:B------:R-:W-:-:S13]  /*8f70*/  ISETP.NE.AND P0, PT, R4, RZ, PT ;  /* 0x000000ff0400720c */ /* 0x000fda0003f05270 */
[----:B------:R-:W-:Y:S05]  /*8f80*/  @P0 EXIT ;  /* 0x000000000000094d */ /* 0x000fea0003800000 */
[----:B------:R-:W-:Y:S01]  /*8f90*/  ELECT P0, URZ, PT ;  /* 0x00000000003f782f */ /* 0x000fe20003800000 */
[----:B------:R-:W-:-:S12]  /*8fa0*/  BSSY B0, `(.L_x_273) ;  /* 0x0000078000007945 */ /* 0x000fd80003800000 */
[----:B------:R-:W-:Y:S05]  /*8fb0*/  @!P0 BRA `(.L_x_274) ;  /* 0x0000000400d88947 */ /* 0x000fea0003800000 */
[----:B------:R-:W-:Y:S02]  /*8fc0*/  ISETP.GE.AND P0, PT, R2, 0x1, PT ;  /* 0x000000010200780c */ /* 0x000fe40003f06270 */
[----:B------:R-:W-:-:S04]  /*8fd0*/  SHF.R.S32.HI R5, RZ, 0x1f, R6 ;  /* 0x0000001fff057819 */ /* 0x000fc80000011406 */
[----:B------:R-:W-:-:S07]  /*8fe0*/  LEA.HI R4, R5, R6, RZ, 0x7 ;  /* 0x0000000605047211 */ /* 0x000fce00078f38ff */
[----:B------:R-:W-:Y:S05]  /*8ff0*/  @!P0 BRA `(.L_x_274) ;  /* 0x0000000400c88947 */ /* 0x000fea0003800000 */
[----:B------:R-:W2:Y:S01]  /*9000*/  S2R R5, SR_CTAID.X ;  /* 0x0000000000057919 */ /* 0x000ea20000002500 */
[----:B------:R-:W-:Y:S01]  /*9010*/  LOP3.LUT R7, R4, 0xffffff80, RZ, 0xc0, !PT ;  /* 0xffffff8004077812 */ /* 0x000fe200078ec0ff */
[----:B------:R-:W-:Y:S01]  /*9020*/  ULDC UR4, c[0x0][0x384] ;  /* 0x0000e10000047ab9 */ /* 0x000fe20000000800 */
[----:B------:R-:W-:Y:S01]  /*9030*/  LOP3.LUT P0, RZ, R6, 0x1f, RZ, 0xc0, !PT ;  /* 0x0000001f06ff7812 */ /* 0x000fe2000780c0ff */
[----:B0----5:R-:W0:Y:S01]  /*9040*/  S2R R9, SR_CTAID.Y ;  /* 0x0000000000097919 */ /* 0x021e220000002600 */
[----:B------:R-:W-:Y:S01]  /*9050*/  IMAD R4, R10, R11, RZ ;  /* 0x0000000b0a047224 */ /* 0x000fe200078e02ff */
[----:B------:R-:W-:Y:S01]  /*9060*/  ULDC UR5, c[0x0][0x388] ;  /* 0x0000e20000057ab9 */ /* 0x000fe20000000800 */
[----:B------:R-:W-:Y:S01]  /*9070*/  IMAD.IADD R7, R6, 0x1, -R7 ;  /* 0x0000000106077824 */ /* 0x000fe200078e0a07 */
[----:B------:R-:W-:Y:S01]  /*9080*/  LOP3.LUT R22, R0, 0x2, RZ, 0xfc, !PT ;  /* 0x0000000200167812 */ /* 0x000fe200078efcff */
[----:B------:R-:W-:Y:S02]  /*9090*/  IMAD.MOV.U32 R6, RZ, RZ, RZ ;  /* 0x000000ffff067224 */ /* 0x000fe400078e00ff */
[----:B------:R-:W-:Y:S01]  /*90a0*/  IMAD.MOV.U32 R10, RZ, RZ, RZ ;  /* 0x000000ffff0a7224 */ /* 0x000fe200078e00ff */
[----:B------:R-:W-:Y:S01]  /*90b0*/  ISETP.NE.AND P1, PT, R7, RZ, PT ;  /* 0x000000ff0700720c */ /* 0x000fe20003f25270 */
[----:B------:R-:W-:Y:S01]  /*90c0*/  IMAD R4, R3, R4, 0x1 ;  /* 0x0000000103047424 */ /* 0x000fe200078e0204 */
[----:B------:R-:W-:Y:S01]  /*90d0*/  ISETP.NE.OR P0, PT, R7, RZ, !P0 ;  /* 0x000000ff0700720c */ /* 0x000fe20004705670 */
[----:B------:R-:W-:-:S02]  /*90e0*/  IMAD.MOV.U32 R7, RZ, RZ, 0x1 ;  /* 0x00000001ff077424 */ /* 0x000fc400078e00ff */
[----:B--2---:R-:W-:-:S04]  /*90f0*/  IMAD.SHL.U32 R18, R5, 0x80, RZ ;  /* 0x0000008005127824 */ /* 0x004fc800078e00ff */
[----:B------:R-:W-:-:S04]  /*9100*/  IMAD.HI.U32 R5, R18, UR4, RZ ;  /* 0x0000000412057c27 */ /* 0x000fc8000f8e00ff */
[----:B0-----:R-:W-:Y:S01]  /*9110*/  IMAD.SHL.U32 R19, R9, 0x80, RZ ;  /* 0x0000008009137824 */ /* 0x001fe200078e00ff */
[----:B-1----:R-:W-:Y:S02]  /*9120*/  CS2R R8, SRZ ;  /* 0x0000000000087805 */ /* 0x002fe4000001ff00 */
[----:B------:R-:W-:Y:S01]  /*9130*/  SHF.R.U32.HI R5, RZ, UR5, R5 ;  /* 0x00000005ff057c19 */ /* 0x000fe20008011605 */
[----:B------:R-:W-:-:S07]  /*9140*/  VIADD R20, R19, 0x40 ;  /* 0x0000004013147836 */ /* 0x000fce0000000000 */
.L_x_278:
[----:B------:R-:W0:Y:S01]  /*9150*/  S2R R12, SR_CgaCtaId ;  /* 0x00000000000c7919 */ /* 0x000e220000008800 */
[----:B------:R-:W-:-:S04]  /*9160*/  MOV R11, 0x400 ;  /* 0x00000400000b7802 */ /* 0x000fc80000000f00 */
[----:B0-----:R-:W-:Y:S02]  /*9170*/  LEA R21, R12, R11, 0x18 ;  /* 0x0000000b0c157211 */ /* 0x001fe400078ec0ff */
[----:B------:R-:W-:-:S03]  /*9180*/  SHF.L.U32 R11, R7, 0x1f, RZ ;  /* 0x0000001f070b7819 */ /* 0x000fc600000006ff */
[----:B------:R-:W-:-:S07]  /*9190*/  IMAD R12, R6, 0x8, R21 ;  /* 0x00000008060c7824 */ /* 0x000fce00078e0215 */
.L_x_275:
[----:B0-----:R0:W1:Y:S02]  /*91a0*/  SYNCS.PHASECHK.TRANS64.TRYWAIT P2, [R12+URZ+0x38070], R11 ;  /* 0x0380700b0c0075a7 */ /* 0x001064000804017f */
[----:B-1----:R-:W-:Y:S05]  /*91b0*/  @!P2 NANOSLEEP.SYNCS 0x989680 ;  /* 0x009896800000a95d */ /* 0x002fea0003900000 */
[----:B------:R-:W1:Y:S02]  /*91c0*/  @!P2 SYNCS.PHASECHK.TRANS64 P2, [R12+URZ+0x38070], R11 ;  /* 0x0380700b0c00a5a7 */ /* 0x000e64000804007f */
[----:B-1----:R-:W-:Y:S05]  /*91d0*/  @!P2 BRA `(.L_x_275) ;  /* 0xfffffffc00f0a947 */ /* 0x002fea000383ffff */
[----:B0-----:R-:W0:Y:S02]  /*91e0*/  @!P1 LDC R11, c[0x0][0x500] ;  /* 0x00014000ff0b9b82 */ /* 0x001e240000000800 */
[----:B0-----:R0:W-:Y:S02]  /*91f0*/  @!P1 SYNCS.ARRIVE.TRANS64 RZ, [R12+URZ+0x38000], R11 ;  /* 0x0380000b0cff99a7 */ /* 0x0011e4000800003f */
[----:B0-----:R-:W-:-:S04]  /*9200*/  PRMT R11, R22, 0x9910, RZ ;  /* 0x00009910160b7816 */ /* 0x001fc800000000ff */
[----:B------:R-:W-:-:S13]  /*9210*/  ISETP.NE.AND P2, PT, R11, 0x2, PT ;  /* 0x000000020b00780c */ /* 0x000fda0003f45270 */
[----:B------:R-:W-:Y:S05]  /*9220*/  @P2 BRA `(.L_x_276) ;  /* 0x0000000000042947 */ /* 0x000fea0003800000 */
[----:B------:R-:W-:Y:S01]  /*9230*/  BPT.TRAP 0x1 ;  /* 0x000000040000795c */ /* 0x000fe20000300000 */
.L_x_276:
[----:B------:R-:W-:Y:S05]  /*9240*/  @P0 BRA `(.L_x_277) ;  /* 0x0000000000040947 */ /* 0x000fea0003800000 */
[----:B------:R-:W-:Y:S01]  /*9250*/  BPT.TRAP 0x1 ;  /* 0x000000040000795c */ /* 0x000fe20000300000 */
.L_x_277:
[----:B------:R-:W0:Y:S01]  /*9260*/  LDC R13, c[0x0][0x380] ;  /* 0x0000e000ff0d7b82 */ /* 0x000e220000000800 */
[----:B------:R-:W-:Y:S01]  /*9270*/  R2UR UR4, R5 ;  /* 0x00000000050472ca */ /* 0x000fe200000e0000 */
[----:B------:R-:W-:Y:S01]  /*9280*/  ULDC UR28, c[0x0][0x38c] ;  /* 0x0000e300001c7ab9 */ /* 0x000fe20000000800 */
[----:B------:R-:W-:Y:S01]  /*9290*/  R2UR UR10, R18 ;  /* 0x00000000120a72ca */ /* 0x000fe200000e0000 */
[----:B------:R-:W-:Y:S01]  /*92a0*/  UISETP.NE.AND UP0, UPT, UR28, 0x1, UPT ;  /* 0x000000011c00788c */ /* 0x000fe2000bf05270 */
[----:B------:R-:W-:Y:S01]  /*92b0*/  R2UR UR25, R12 ;  /* 0x000000000c1972ca */ /* 0x000fe200000e0000 */
[----:B------:R-:W-:Y:S01]  /*92c0*/  ULDC.64 UR14, c[0x0][0x198] ;  /* 0x00006600000e7ab9 */ /* 0x000fe20000000a00 */
[C---:B------:R-:W-:Y:S01]  /*92d0*/  R2UR UR26, R10.reuse ;  /* 0x000000000a1a72ca */ /* 0x040fe200000e0000 */
[----:B------:R-:W1:Y:S01]  /*92e0*/  LDC.64 R14, c[0x0][0x3b8] ;  /* 0x0000ee00ff0e7b82 */ /* 0x000e620000000a00 */
[----:B------:R-:W-:Y:S01]  /*92f0*/  VIADD R10, R10, 0x1 ;  /* 0x000000010a0a7836 */ /* 0x000fe20000000000 */
[----:B------:R-:W-:Y:S01]  /*9300*/  R2UR UR7, R21 ;  /* 0x00000000150772ca */ /* 0x000fe200000e0000 */
[----:B------:R-:W-:Y:S01]  /*9310*/  VIADD R4, R4, 0xffffffff ;  /* 0xffffffff04047836 */ /* 0x000fe20000000000 */
[----:B------:R-:W-:Y:S01]  /*9320*/  R2UR UR24, R6 ;  /* 0x00000000061872ca */ /* 0x000fe200000e0000 */
[----:B------:R-:W-:Y:S01]  /*9330*/  ULDC.64 UR16, c[0x0][0x3b0] ;  /* 0x0000ec0000107ab9 */ /* 0x000fe20000000a00 */
[----:B------:R-:W-:Y:S01]  /*9340*/  R2UR UR20, R9 ;  /* 0x00000000091472ca */ /* 0x000fe200000e0000 */
[----:B------:R-:W-:Y:S01]  /*9350*/  @UP0 ULDC.64 UR12, c[0x0][0x390] ;  /* 0x0000e400000c0ab9 */ /* 0x000fe20000000a00 */
[----:B------:R-:W1:Y:S01]  /*9360*/  LDC.64 R16, c[0x0][0x3d8] ;  /* 0x0000f600ff107b82 */ /* 0x000e620000000a00 */
[----:B------:R-:W-:Y:S01]  /*9370*/  R2UR UR21, R8 ;  /* 0x00000000081572ca */ /* 0x000fe200000e0000 */
[----:B------:R-:W-:Y:S01]  /*9380*/  ULDC.64 UR22, c[0x0][0x3d0] ;  /* 0x0000f40000167ab9 */ /* 0x000fe20000000a00 */
[----:B------:R-:W-:Y:S01]  /*9390*/  R2UR UR18, R19 ;  /* 0x00000000131272ca */ /* 0x000fe200000e0000 */
[----:B------:R-:W-:Y:S01]  /*93a0*/  USHF.L.U32 UR26, UR26, 0x5, URZ ;  /* 0x000000051a1a7899 */ /* 0x000fe2000800063f */
[----:B------:R-:W-:Y:S01]  /*93b0*/  ISETP.GT.AND P5, PT, R4, 0x1, PT ;  /* 0x000000010400780c */ /* 0x000fe20003fa4270 */
[----:B------:R-:W-:Y:S01]  /*93c0*/  UIADD3 UR25, UR25, 0x38000, URZ ;  /* 0x0003800019197890 */ /* 0x000fe2000fffe03f */
[----:B------:R-:W-:Y:S01]  /*93d0*/  VIADD R6, R6, 0x1 ;  /* 0x0000000106067836 */ /* 0x000fe20000000000 */
[----:B0-----:R-:W-:Y:S01]  /*93e0*/  ISETP.NE.AND P2, PT, R13, 0x1, PT ;  /* 0x000000010d00780c */ /* 0x001fe20003f45270 */
[----:B------:R-:W-:Y:S01]  /*93f0*/  ULEA UR24, UR24, UR7, 0xd ;  /* 0x0000000718187291 */ /* 0x000fe2000f8e683f */
[----:B------:R-:W-:-:S02]  /*9400*/  UMOV UR5, 0x10000000 ;  /* 0x1000000000057882 */ /* 0x000fc40000000000 */
[C---:B------:R-:W-:Y:S01]  /*9410*/  ISETP.NE.AND P4, PT, R6.reuse, 0xe, PT ;  /* 0x0000000e0600780c */ /* 0x040fe20003f85270 */
[----:B------:R-:W-:Y:S01]  /*9420*/  UMOV UR19, UR26 ;  /* 0x0000001a00137c82 */ /* 0x000fe20008000000 */
[----:B------:R-:W-:Y:S02]  /*9430*/  UMOV UR11, UR26 ;  /* 0x0000001a000b7c82 */ /* 0x000fe40008000000 */
[----:B------:R-:W-:-:S05]  /*9440*/  SEL R6, R6, RZ, P4 ;  /* 0x000000ff06067207 */ /* 0x000fca0002000000 */
[----:B------:R-:W-:Y:S01]  /*9450*/  @P2 IMAD.U32 R11, RZ, RZ, UR4 ;  /* 0x00000004ff0b2e24 */ /* 0x000fe2000f8e00ff */
[----:B------:R-:W-:Y:S01]  /*9460*/  UMOV UR4, 0x0 ;  /* 0x0000000000047882 */ /* 0x000fe20000000000 */
[----:B-1----:R-:W-:-:S03]  /*9470*/  IMAD R12, R8, R15, R17 ;  /* 0x0000000f080c7224 */ /* 0x002fc600078e0211 */
[----:B------:R-:W-:Y:S01]  /*9480*/  @P2 R2UR UR10, R11 ;  /* 0x000000000b0a22ca */ /* 0x000fe200000e0000 */
[----:B------:R-:W-:Y:S01]  /*9490*/  IMAD R11, R9, R14, R16 ;  /* 0x0000000e090b7224 */ /* 0x000fe200078e0210 */
[C---:B------:R-:W-:Y:S02]  /*94a0*/  ISETP.NE.AND P2, PT, R10.reuse, R3, PT ;  /* 0x000000030a00720c */ /* 0x040fe40003f45270 */
[----:B------:R-:W-:Y:S02]  /*94b0*/  SEL R14, RZ, 0x1, P4 ;  /* 0x00000001ff0e7807 */ /* 0x000fe40002000000 */
[----:B------:R-:W-:Y:S02]  /*94c0*/  PRMT R11, R11, 0x40, R12 ;  /* 0x000000400b0b7816 */ /* 0x000fe4000000000c */
[----:B------:R-:W0:Y:S01]  /*94d0*/  LDC R12, c[0x0][0x3c8] ;  /* 0x0000f200ff0c7b82 */ /* 0x000e220000000800 */
[----:B------:R-:W-:Y:S02]  /*94e0*/  LOP3.LUT R7, R7, R14, RZ, 0x3c, !PT ;  /* 0x0000000e07077212 */ /* 0x000fe400078e3cff */
[----:B------:R-:W-:-:S02]  /*94f0*/  SEL R10, R10, RZ, P2 ;  /* 0x000000ff0a0a7207 */ /* 0x000fc40001000000 */
[----:B------:R-:W-:Y:S02]  /*9500*/  UIADD3 UR6, -UR10, URZ, URZ ;  /* 0x0000003f0a067290 */ /* 0x000fe4000fffe13f */
[----:B------:R-:W-:Y:S02]  /*9510*/  UIMAD.WIDE.U32 UR8, UR10, UR12, URZ ;  /* 0x0000000c0a0872a5 */ /* 0x000fe4000f8e003f */
[----:B------:R-:W-:Y:S01]  /*9520*/  UMOV UR29, UR10 ;  /* 0x0000000a001d7c82 */ /* 0x000fe20008000000 */
[----:B------:R-:W-:Y:S01]  /*9530*/  UMOV UR12, UR20 ;  /* 0x00000014000c7c82 */ /* 0x000fe20008000000 */
[----:B------:R-:W-:Y:S01]  /*9540*/  IMAD R13, R13, UR6, R18 ;  /* 0x000000060d0d7c24 */ /* 0x000fe2000f8e0212 */
[----:B------:R-:W-:Y:S02]  /*9550*/  @UP0 USHF.R.U32.HI UR29, URZ, UR13, UR9 ;  /* 0x0000000d3f1d0299 */ /* 0x000fe40008011609 */
[----:B------:R-:W-:Y:S01]  /*9560*/  R2UR UR9, R11 ;  /* 0x000000000b0972ca */ /* 0x000fe200000e0000 */
[----:B------:R-:W-:Y:S01]  /*9570*/  VIADD R11, R9, 0x1 ;  /* 0x00000001090b7836 */ /* 0x000fe20000000000 */
[----:B------:R-:W-:Y:S01]  /*9580*/  R2UR UR27, R13 ;  /* 0x000000000d1b72ca */ /* 0x000fe200000e0000 */
[----:B------:R-:W-:Y:S01]  /*9590*/  UIADD3 UR8, -UR29, URZ, URZ ;  /* 0x0000003f1d087290 */ /* 0x000fe2000fffe13f */
[----:B------:R-:W-:Y:S01]  /*95a0*/  @P2 IMAD.MOV R11, RZ, RZ, R9 ;  /* 0x000000ffff0b2224 */ /* 0x000fe200078e0209 */
[----:B------:R-:W-:-:S02]  /*95b0*/  UIADD3 UR6, UP1, UR14, 0xf0, URZ ;  /* 0x000000f00e067890 */ /* 0x000fc4000ff3e03f */
[----:B------:R-:W-:Y:S01]  /*95c0*/  UIMAD UR28, UR28, UR8, UR10 ;  /* 0x000000081c1c72a4 */ /* 0x000fe2000f8e020a */
[----:B------:R-:W-:Y:S01]  /*95d0*/  R2UR UR10, R20 ;  /* 0x00000000140a72ca */ /* 0x000fe200000e0000 */
[----:B------:R-:W-:Y:S01]  /*95e0*/  UIADD3 UR14, UP2, UR14, 0x1f0, URZ ;  /* 0x000001f00e0e7890 */ /* 0x000fe2000ff5e03f */
[C---:B0-----:R-:W-:Y:S01]  /*95f0*/  ISETP.NE.AND P3, PT, R11.reuse, R12, PT ;  /* 0x0000000c0b00720c */ /* 0x041fe20003f65270 */
[----:B------:R-:W-:Y:S01]  /*9600*/  UIADD3.X UR7, URZ, UR15, URZ, UP1, !UPT ;  /* 0x0000000f3f077290 */ /* 0x000fe20008ffe43f */
[----:B------:R-:W-:Y:S01]  /*9610*/  VIADD R12, R8, 0x1 ;  /* 0x00000001080c7836 */ /* 0x000fe20000000000 */
[----:B------:R-:W-:Y:S01]  /*9620*/  UIMAD UR28, UR28, UR17, UR23 ;  /* 0x000000111c1c72a4 */ /* 0x000fe2000f8e0217 */
[----:B------:R-:W-:Y:S01]  /*9630*/  SEL R9, R11, RZ, P3 ;  /* 0x000000ff0b097207 */ /* 0x000fe20001800000 */
[----:B------:R-:W-:Y:S02]  /*9640*/  UIMAD UR27, UR27, UR16, UR22 ;  /* 0x000000101b1b72a4 */ /* 0x000fe4000f8e0216 */
[----:B------:R-:W-:-:S02]  /*9650*/  UPRMT UR22, UR9, 0x5410, URZ ;  /* 0x0000541009167896 */ /* 0x000fc4000800003f */
[----:B------:R-:W-:Y:S02]  /*9660*/  UIADD3.X UR15, URZ, UR15, URZ, UP2, !UPT ;  /* 0x0000000f3f0f7290 */ /* 0x000fe400097fe43f */
[----:B------:R-:W-:Y:S02]  /*9670*/  UIADD3 UR16, UR24, 0x1c000, URZ ;  /* 0x0001c00018107890 */ /* 0x000fe4000fffe03f */
[----:B------:R-:W-:Y:S01]  /*9680*/  UIADD3 UR8, UR24, 0x1d000, URZ ;  /* 0x0001d00018087890 */ /* 0x000fe2000fffe03f */
[----:B------:R-:W-:Y:S01]  /*9690*/  @P3 IMAD.MOV R12, RZ, RZ, R8 ;  /* 0x000000ffff0c3224 */ /* 0x000fe200078e0208 */
[----:B------:R-:W-:Y:S01]  /*96a0*/  UMOV UR17, UR25 ;  /* 0x0000001900117c82 */ /* 0x000fe20008000000 */
[----:B------:R2:W-:Y:S01]  /*96b0*/  UTMALDG.4D.IM2COL [UR24], [UR6], UR22 ;  /* 0x00000018060073b4 */ /* 0x0005e20008058016 */
[----:B------:R-:W-:Y:S01]  /*96c0*/  UMOV UR13, UR21 ;  /* 0x00000015000d7c82 */ /* 0x000fe20008000000 */
[----:B------:R-:W-:Y:S01]  /*96d0*/  UMOV UR9, UR25 ;  /* 0x0000001900097c82 */ /* 0x000fe20008000000 */
[----:B------:R-:W-:Y:S01]  /*96e0*/  IMAD.MOV.U32 R8, RZ, RZ, R12 ;  /* 0x000000ffff087224 */ /* 0x000fe200078e000c */
[----:B------:R2:W-:Y:S02]  /*96f0*/  UTMALDG.4D [UR16], [UR14], desc[UR4] ;  /* 0x000004100e0075b4 */ /* 0x0005e40008019000 */
[----:B------:R2:W-:Y:S02]  /*9700*/  UTMALDG.4D [UR8], [UR14], desc[UR4] ;  /* 0x000004080e0075b4 */ /* 0x0005e40008019000 */
[----:B--2---:R-:W-:Y:S05]  /*9710*/  @P5 BRA `(.L_x_278) ;  /* 0xfffffff8008c5947 */ /* 0x004fea000383ffff */
.L_x_274:
[----:B------:R-:W-:Y:S05]  /*9720*/  BSYNC B0 ;  /* 0x0000000000007941 */ /* 0x000fea0003800000 */
.L_x_273:
[----:B------:R-:W-:Y:S01]  /*9730*/  ISETP.GE.U32.AND P0, PT, R2, 0xe, PT ;  /* 0x0000000e0200780c */ /* 0x000fe20003f06070 */
[----:B------:R-:W-:-:S12]  /*9740*/  IMAD.MOV.U32 R3, RZ, RZ, 0x1 ;  /* 0x00000001ff037424 */ /* 0x000fd800078e00ff */
[----:B------:R-:W-:Y:S05]  /*9750*/  @!P0 BRA `(.L_x_279) ;  /* 0x00000000001c8947 */ /* 0x000fea0003800000 */
[----:B------:R-:W-:-:S05]  /*9760*/  SHF.R.U32.HI R4, RZ, 0x1, R2 ;  /* 0x00000001ff047819 */ /* 0x000fca0000011602 */
[----:B------:R-:W-:-:S05]  /*9770*/  IMAD.WIDE.U32 R4, R4, -0x6db6db6d, RZ ;  /* 0x9249249304047825 */ /* 0x000fca00078e00ff */
[----:B------:R-:W-:-:S04]  /*9780*/  SHF.R.U32.HI R3, RZ, 0x2, R5 ;  /* 0x00000002ff037819 */ /* 0x000fc80000011605 */
[----:B------:R-:W-:-:S04]  /*9790*/  LOP3.LUT R3, R3, 0x1, RZ, 0xc0, !PT ;  /* 0x0000000103037812 */ /* 0x000fc800078ec0ff */
[----:B------:R-:W-:-:S04]  /*97a0*/  ISETP.NE.U32.AND P0, PT, R3, 0x1, PT ;  /* 0x000000010300780c */ /* 0x000fc80003f05070 */
[----:B------:R-:W-:-:S04]  /*97b0*/  ISETP.NE.U32.AND.EX P0, PT, RZ, RZ, PT, P0 ;  /* 0x000000ffff00720c */ /* 0x000fc80003f05100 */
[----:B------:R-:W-:-:S09]  /*97c0*/  SEL R3, RZ, 0x1, !P0 ;  /* 0x00000001ff037807 */ /* 0x000fd20004000000 */
.L_x_279:
[----:B------:R-:W-:Y:S05]  /*97d0*/  WARPSYNC.ALL ;  /* 0x0000000000007948 */ /* 0x000fea0003800000 */
[----:B------:R-:W-:-:S13]  /*97e0*/  ELECT P0, URZ, PT ;  /* 0x00000000003f782f */ /* 0x000fda0003800000 */
[----:B------:R-:W-:Y:S05]  /*97f0*/  @!P0 EXIT ;  /* 0x000000000000894d */ /* 0x000fea0003800000 */
[----:B------:R-:W-:-:S04]  /*9800*/  LOP3.LUT R0, R0, 0x2, RZ, 0xfc, !PT ;  /* 0x0000000200007812 */ /* 0x000fc800078efcff */
[----:B------:R-:W-:-:S13]  /*9810*/  ISETP.NE.AND P0, PT, R0, 0x3, PT ;  /* 0x000000030000780c */ /* 0x000fda0003f05270 */
[----:B------:R-:W-:Y:S05]  /*9820*/  @!P0 BRA `(.L_x_280) ;  /* 0x0000000000048947 */ /* 0x000fea0003800000 */
[----:B------:R-:W-:Y:S01]  /*9830*/  BPT.TRAP 0x1 ;  /* 0x000000040000795c */ /* 0x000fe20000300000 */
.L_x_280:
[----:B------:R-:W2:Y:S01]  /*9840*/  S2R R7, SR_CgaCtaId ;  /* 0x0000000000077919 */ /* 0x000ea20000008800 */
[----:B------:R-:W-:Y:S02]  /*9850*/  SHF.R.U32.HI R4, RZ, 0x1, R2 ;  /* 0x00000001ff047819 */ /* 0x000fe40000011602 */
[----:B------:R-:W-:-:S03]  /*9860*/  MOV R0, 0x400 ;  /* 0x0000040000007802 */ /* 0x000fc60000000f00 */
[----:B------:R-:W-:-:S05]  /*9870*/  IMAD.WIDE.U32 R4, R4, -0x6db6db6d, RZ ;  /* 0x9249249304047825 */ /* 0x000fca00078e00ff */
[----:B------:R-:W-:-:S05]  /*9880*/  SHF.R.U32.HI R5, RZ, 0x2, R5 ;  /* 0x00000002ff057819 */ /* 0x000fca0000011605 */
[----:B------:R-:W-:Y:S01]  /*9890*/  IMAD R2, R5, -0xe, R2 ;  /* 0xfffffff205027824 */ /* 0x000fe200078e0202 */
[----:B--2---:R-:W-:Y:S02]  /*98a0*/  LEA R0, R7, R0, 0x18 ;  /* 0x0000000007007211 */ /* 0x004fe400078ec0ff */
[----:B------:R-:W-:-:S03]  /*98b0*/  SHF.L.U32 R7, R3, 0x1f, RZ ;  /* 0x0000001f03077819 */ /* 0x000fc600000006ff */
[----:B------:R-:W-:-:S04]  /*98c0*/  VIADD R5, R0, 0x38070 ;  /* 0x0003807000057836 */ /* 0x000fc80000000000 */
[----:B------:R-:W-:-:S07]  /*98d0*/  IMAD R0, R2, 0x8, R5 ;  /* 0x0000000802007824 */ /* 0x000fce00078e0205 */
.L_x_281:
[----:B--2---:R2:W3:Y:S02]  /*98e0*/  SYNCS.PHASECHK.TRANS64.TRYWAIT P0, [R0+URZ], R7 ;  /* 0x00000007000075a7 */ /* 0x0044e4000800017f */
[----:B---3--:R-:W-:Y:S05]  /*98f0*/  @!P0 NANOSLEEP.SYNCS 0x989680 ;  /* 0x009896800000895d */ /* 0x008fea0003900000 */
[----:B------:R-:W3:Y:S02]  /*9900*/  @!P0 SYNCS.PHASECHK.TRANS64 P0, [R0+URZ], R7 ;  /* 0x00000007000085a7 */ /* 0x000ee4000800007f */
[----:B---3--:R-:W-:Y:S05]  /*9910*/  @!P0 BRA `(.L_x_281) ;  /* 0xfffffffc00f08947 */ /* 0x008fea000383ffff */
[----:B------:R-:W-:-:S05]  /*9920*/  VIADD R2, R2, 0x1 ;  /* 0x0000000102027836 */ /* 0x000fca0000000000 */
[----:B------:R-:W-:-:S04]  /*9930*/  ISETP.NE.AND P0, PT, R2, 0xe, PT ;  /* 0x0000000e0200780c */ /* 0x000fc80003f05270 */
[----:B--2---:R-:W-:Y:S02]  /*9940*/  SEL R0, RZ, 0x1, P0 ;  /* 0x00000001ff007807 */ /* 0x004fe40000000000 */
[----:B------:R-:W-:Y:S02]  /*9950*/  SEL R2, R2, RZ, P0 ;  /* 0x000000ff02027207 */ /* 0x000fe40000000000 */
[----:B------:R-:W-:-:S03]  /*9960*/  LOP3.LUT R7, R3, R0, RZ, 0x3c, !PT ;  /* 0x0000000003077212 */ /* 0x000fc600078e3cff */
[----:B------:R-:W-:Y:S01]  /*9970*/  IMAD R0, R2, 0x8, R5 ;  /* 0x0000000802007824 */ /* 0x000fe200078e0205 */
[----:B------:R-:W-:-:S07]  /*9980*/  SHF.L.U32 R3, R7, 0x1f, RZ ;  /* 0x0000001f07037819 */ /* 0x000fce00000006ff */
.L_x_282:
        /* <DEDUP_REMOVED lines=11> */
.L_x_283:
        /* <DEDUP_REMOVED lines=11> */
.L_x_284:
        /* <DEDUP_REMOVED lines=11> */
.L_x_285:
        /* <DEDUP_REMOVED lines=11> */
.L_x_286:
        /* <DEDUP_REMOVED lines=11> */
.L_x_287:
        /* <DEDUP_REMOVED lines=11> */
.L_x_288:
        /* <DEDUP_REMOVED lines=11> */
.L_x_289:
        /* <DEDUP_REMOVED lines=11> */
.L_x_290:
        /* <DEDUP_REMOVED lines=11> */
.L_x_291:
        /* <DEDUP_REMOVED lines=11> */
.L_x_292:
        /* <DEDUP_REMOVED lines=11> */
.L_x_293:
        /* <DEDUP_REMOVED lines=11> */
.L_x_294:
[----:B--2---:R2:W3:Y:S02]  /*a1d0*/  SYNCS.PHASECHK.TRANS64.TRYWAIT P0, [R2+URZ], R3 ;  /* 0x00000003020075a7 */ /* 0x0044e4000800017f */
[----:B---3--:R-:W-:Y:S05]  /*a1e0*/  @!P0 NANOSLEEP.SYNCS 0x989680 ;  /* 0x009896800000895d */ /* 0x008fea0003900000 */
[----:B------:R-:W3:Y:S02]  /*a1f0*/  @!P0 SYNCS.PHASECHK.TRANS64 P0, [R2+URZ], R3 ;  /* 0x00000003020085a7 */ /* 0x000ee4000800007f */
[----:B---3--:R-:W-:Y:S05]  /*a200*/  @P0 EXIT ;  /* 0x000000000000094d */ /* 0x008fea0003800000 */
[----:B------:R-:W-:Y:S05]  /*a210*/  BRA `(.L_x_294) ;  /* 0xfffffffc00ec7947 */ /* 0x000fea000383ffff */
.L_x_295:
[----:B------:R-:W-:-:S00]  /*a220*/  BRA `(.L_x_295) ;  /* 0xfffffffc00fc7947 */ /* 0x000fc0000383ffff */
[----:B------:R-:W-:-:S00]  /*a230*/  NOP ;  /* 0x0000000000007918 */ /* 0x000fc00000000000 */
        /* <DEDUP_REMOVED lines=12> */
.L_x_296:


//--------------------- .nv.shared._ZN7cutlass13device_kernelINS_4conv6kernel13ConvUniversalINS1_16ConvProblemShapeILNS1_8OperatorE1ELi2EEENS1_10collective14CollectiveConvINS1_46MainloopSm90TmaGmmaWarpSpecializedImplicitGemmILS5_1ELi14ELi2EN4cute5tupleIJNSA_1CILi1EEESD_SD_EEENS1_36KernelImplicitTmaWarpSpecializedSm90ELi1EEENSB_IJNSC_ILi128EEESH_NSB_IJNSC_ILi32EEEEEEEEENS_6half_tESL_NSA_8TiledMMAINSA_8MMA_AtomIJNSA_4SM904GMMA26MMA_64x128x16_F32F16F16_SSILNSP_5MajorE0ELSR_1ELNSP_7ScaleInE1ELSS_1EEEEEENSA_6LayoutISE_NSB_IJNSC_ILi0EEESW_SW_EEEEENSB_IJNSA_10UnderscoreESZ_SZ_EEEEENS7_6detail26Sm90ImplicitGemmTileTraitsINSA_20SM90_TMA_LOAD_IM2COLENSA_14ComposedLayoutINSA_7SwizzleILi2ELi4ELi3EEENSA_18smem_ptr_flag_bitsILi16EEENSV_INSB_IJNSB_IJNSC_ILi8EEENSC_ILi16EEEEEENSB_IJSI_SD_EEENSB_IJSD_NSC_ILi14EEEEEEEEENSB_IJNSB_IJSI_NSC_ILi256EEEEEENSB_IJSD_SW_EEENSB_IJSW_NSC_ILi4096EEEEEEEEEEEEEvEENS13_INSA_13SM90_TMA_LOADENS15_INS16_ILi3ELi4ELi3EEES19_NSV_INSB_IJNSB_IJNSC_ILi64EEENSC_ILi2EEEEEENSB_IJS1A_NSC_ILi4EEEEEES1F_EEENSB_IJNSB_IJSD_NSC_ILi2048EEEEEENSB_IJS1S_NSC_ILi512EEEEEES1L_EEEEEEEvEEEENS_8epilogue10collective6detail29Sm90TmaWarpSpecializedAdapterINS28_15DefaultEpilogueISL_NSB_IJNSB_IJlllEEESD_SW_EEES2D_NS27_6thread17LinearCombinationISL_Li1EffLNS2E_9ScaleType4KindE0ELNS_15FloatRoundStyleE2ESL_EENS_4gemm15EpilogueDefaultEEEEEvvEEEEvNT_6ParamsE --------------------------
	.section	.nv.shared._ZN7cutlass13device_kernelINS_4conv6kernel13ConvUniversalINS1_16ConvProblemShapeILNS1_8OperatorE1ELi2EEENS1_10collective14CollectiveConvINS1_46MainloopSm90TmaGmmaWarpSpecializedImplicitGemmILS5_1ELi14ELi2EN4cute5tupleIJNSA_1CILi1EEESD_SD_EEENS1_36KernelImplicitTmaWarpSpecializedSm90ELi1EEENSB_IJNSC_ILi128EEESH_NSB_IJNSC_ILi32EEEEEEEEENS_6half_tESL_NSA_8TiledMMAINSA_8MMA_AtomIJNSA_4SM904GMMA26MMA_64x128x16_F32F16F16_SSILNSP_5MajorE0ELSR_1ELNSP_7ScaleInE1ELSS_1EEEEEENSA_6LayoutISE_NSB_IJNSC_ILi0EEESW_SW_EEEEENSB_IJNSA_10UnderscoreESZ_SZ_EEEEENS7_6detail26Sm90ImplicitGemmTileTraitsINSA_20SM90_TMA_LOAD_IM2COLENSA_14ComposedLayoutINSA_7SwizzleILi2ELi4ELi3EEENSA_18smem_ptr_flag_bitsILi16EEENSV_INSB_IJNSB_IJNSC_ILi8EEENSC_ILi16EEEEEENSB_IJSI_SD_EEENSB_IJSD_NSC_ILi14EEEEEEEEENSB_IJNSB_IJSI_NSC_ILi256EEEEEENSB_IJSD_SW_EEENSB_IJSW_NSC_ILi4096EEEEEEEEEEEEEvEENS13_INSA_13SM90_TMA_LOADENS15_INS16_ILi3ELi4ELi3EEES19_NSV_INSB_IJNSB_IJNSC_ILi64EEENSC_ILi2EEEEEENSB_IJS1A_NSC_ILi4EEEEEES1F_EEENSB_IJNSB_IJSD_NSC_ILi2048EEEEEENSB_IJS1S_NSC_ILi512EEEEEES1L_EEEEEEEvEEEENS_8epilogue10collective6detail29Sm90TmaWarpSpecializedAdapterINS28_15DefaultEpilogueISL_NSB_IJNSB_IJlllEEESD_SW_EEES2D_NS27_6thread17LinearCombinationISL_Li1EffLNS2E_9ScaleType4KindE0ELNS_15FloatRoundStyleE2ESL_EENS_4gemm15EpilogueDefaultEEEEEvvEEEEvNT_6ParamsE,"aw",@nobits
	.sectionflags	@""
	.align	16
	.zero		1024


//--------------------- .nv.shared.reserved.0     --------------------------
	.section	.nv.shared.reserved.0,"aw",@nobits
	.weak		__nv_reservedSMEM_offset_0_alias
	.size		__nv_reservedSMEM_offset_0_alias, 0, 0
	.other		__nv_reservedSMEM_offset_0_alias,@"STO_CUDA_RESERVED_SHARED STV_DEFAULT"
__nv_reservedSMEM_offset_0_alias:
	.zero		0


//--------------------- .nv.global                --------------------------
	.section	.nv.global,"aw",@nobits
.nv.global:
	.type		_ZN39_INTERNAL_669adc50_4_k_cu_f2458b06_32224cute1_E,@object
	.size		_ZN39_INTERNAL_669adc50_4_k_cu_f2458b06_32224cute1_E,(_ZN39_INTERNAL_669adc50_4_k_cu_f2458b06_32224cuda3std3__45__cpo6cbeginE - _ZN39_INTERNAL_669adc50_4_k_cu_f2458b06_32224cute1_E)
_ZN39_INTERNAL_669adc50_4_k_cu_f2458b06_32224cute1_E:
	.zero		1
	.type		_ZN39_INTERNAL_669adc50_4_k_cu_f2458b06_32224cuda3std3__45__cpo6cbeginE,@object
	.size		_ZN39_INTERNAL_669adc50_4_k_cu_f2458b06_32224cuda3std3__45__cpo6cbeginE,(_ZN39_INTERNAL_669adc50_4_k_cu_f2458b06_32224cuda3std3__48in_placeE - _ZN39_INTERNAL_669adc50_4_k_cu_f2458b06_32224cuda3std3__45__cpo6cbeginE)
_ZN39_INTERNAL_669adc50_4_k_cu_f2458b06_32224cuda3std3__45__cpo6cbeginE:
	.zero		1
	.type		_ZN39_INTERNAL_669adc50_4_k_cu_f2458b06_32224cuda3std3__48in_placeE,@object
	.size		_ZN39_INTERNAL_669adc50_4_k_cu_f2458b06_32224cuda3std3__48in_placeE,(_ZN39_INTERNAL_669adc50_4_k_cu_f2458b06_32224cuda3std6ranges3__45__cpo9iter_moveE - _ZN39_INTERNAL_669adc50_4_k_cu_f2458b06_32224cuda3std3__48in_placeE)
_ZN39_INTERNAL_669adc50_4_k_cu_f2458b06_32224cuda3std3__48in_placeE:
	.zero		1
	.type		_ZN39_INTERNAL_669adc50_4_k_cu_f2458b06_32224cuda3std6ranges3__45__cpo9iter_moveE,@object
	.size		_ZN39_INTERNAL_669adc50_4_k_cu_f2458b06_32224cuda3std6ranges3__45__cpo9iter_moveE,(_ZN39_INTERNAL_669adc50_4_k_cu_f2458b06_32224cuda3std3__45__cpo5beginE - _ZN39_INTERNAL_669adc50_4_k_cu_f2458b06_32224cuda3std6ranges3__45__cpo9iter_moveE)
_ZN39_INTERNAL_669adc50_4_k_cu_f2458b06_32224cuda3std6ranges3__45__cpo9iter_moveE:
	.zero		1
	.type		_ZN39_INTERNAL_669adc50_4_k_cu_f2458b06_32224cuda3std3__45__cpo5beginE,@object
	.size		_ZN39_INTERNAL_669adc50_4_k_cu_f2458b06_32224cuda3std3__45__cpo5beginE,(_ZN39_INTERNAL_669adc50_4_k_cu_f2458b06_32224cuda3std3__441_GLOBAL__N__669adc50_4_k_cu_f2458b06_32226ignoreE - _ZN39_INTERNAL_669adc50_4_k_cu_f2458b06_32224cuda3std3__45__cpo5beginE)
_ZN39_INTERNAL_669adc50_4_k_cu_f2458b06_32224cuda3std3__45__cpo5beginE:
	.zero		1
	.type		_ZN39_INTERNAL_669adc50_4_k_cu_f2458b06_32224cuda3std3__441_GLOBAL__N__669adc50_4_k_cu_f2458b06_32226ignoreE,@object
	.size		_ZN39_INTERNAL_669adc50_4_k_cu_f2458b06_32224cuda3std3__441_GLOBAL__N__669adc50_4_k_cu_f2458b06_32226ignoreE,(_ZN39_INTERNAL_669adc50_4_k_cu_f2458b06_32224cute7productE - _ZN39_INTERNAL_669adc50_4_k_cu_f2458b06_32224cuda3std3__441_GLOBAL__N__669adc50_4_k_cu_f2458b06_32226ignoreE)
_ZN39_INTERNAL_669adc50_4_k_cu_f2458b06_32224cuda3std3__441_GLOBAL__N__669adc50_4_k_cu_f2458b06_32226ignoreE:
	.zero		1
	.type		_ZN39_INTERNAL_669adc50_4_k_cu_f2458b06_32224cute7productE,@object
	.size		_ZN39_INTERNAL_669adc50_4_k_cu_f2458b06_32224cute7productE,(_ZN39_INTERNAL_669adc50_4_k_cu_f2458b06_32224cuda3std3__45__cpo3endE - _ZN39_INTERNAL_669adc50_4_k_cu_f2458b06_32224cute7productE)
_ZN39_INTERNAL_669adc50_4_k_cu_f2458b06_32224cute7productE:
	.zero		1
	.type		_ZN39_INTERNAL_669adc50_4_k_cu_f2458b06_32224cuda3std3__45__cpo3endE,@object
	.size		_ZN39_INTERNAL_669adc50_4_k_cu_f2458b06_32224cuda3std3__45__cpo3endE,(_ZN39_INTERNAL_669adc50_4_k_cu_f2458b06_32224cuda3std3__419piecewise_constructE - _ZN39_INTERNAL_669adc50_4_k_cu_f2458b06_32224cuda3std3__45__cpo3endE)
_ZN39_INTERNAL_669adc50_4_k_cu_f2458b06_32224cuda3std3__45__cpo3endE:
	.zero		1
	.type		_ZN39_INTERNAL_669adc50_4_k_cu_f2458b06_32224cuda3std3__419piecewise_constructE,@object
	.size		_ZN39_INTERNAL_669adc50_4_k_cu_f2458b06_32224cuda3std3__419piecewise_constructE,(_ZN39_INTERNAL_669adc50_4_k_cu_f2458b06_32224cuda3std3__45__cpo4cendE - _ZN39_INTERNAL_669adc50_4_k_cu_f2458b06_32224cuda3std3__419piecewise_constructE)
_ZN39_INTERNAL_669adc50_4_k_cu_f2458b06_32224cuda3std3__419piecewise_constructE:
	.zero		1
	.type		_ZN39_INTERNAL_669adc50_4_k_cu_f2458b06_32224cuda3std3__45__cpo4cendE,@object
	.size		_ZN39_INTERNAL_669adc50_4_k_cu_f2458b06_32224cuda3std3__45__cpo4cendE,(_ZN39_INTERNAL_669adc50_4_k_cu_f2458b06_32224cuda3std6ranges3__45__cpo4swapE - _ZN39_INTERNAL_669adc50_4_k_cu_f2458b06_32224cuda3std3__45__cpo4cendE)
_ZN39_INTERNAL_669adc50_4_k_cu_f2458b06_32224cuda3std3__45__cpo4cendE:
	.zero		1
	.type		_ZN39_INTERNAL_669adc50_4_k_cu_f2458b06_32224cuda3std6ranges3__45__cpo4swapE,@object
	.size		_ZN39_INTERNAL_669adc50_4_k_cu_f2458b06_32224cuda3std6ranges3__45__cpo4swapE,(.L_7 - _ZN39_INTERNAL_669adc50_4_k_cu_f2458b06_32224cuda3std6ranges3__45__cpo4swapE)
_ZN39_INTERNAL_669adc50_4_k_cu_f2458b06_32224cuda3std6ranges3__45__cpo4swapE:
	.zero		1
.L_7:


//--------------------- .nv.constant0._ZN7cutlass13device_kernelINS_4conv6kernel13ConvUniversalINS1_16ConvProblemShapeILNS1_8OperatorE1ELi2EEENS1_10collective14CollectiveConvINS1_46MainloopSm90TmaGmmaWarpSpecializedImplicitGemmILS5_1ELi14ELi2EN4cute5tupleIJNSA_1CILi1EEESD_SD_EEENS1_36KernelImplicitTmaWarpSpecializedSm90ELi1EEENSB_IJNSC_ILi128EEESH_NSB_IJNSC_ILi32EEEEEEEEENS_6half_tESL_NSA_8TiledMMAINSA_8MMA_AtomIJNSA_4SM904GMMA26MMA_64x128x16_F32F16F16_SSILNSP_5MajorE0ELSR_1ELNSP_7ScaleInE1ELSS_1EEEEEENSA_6LayoutISE_NSB_IJNSC_ILi0EEESW_SW_EEEEENSB_IJNSA_10UnderscoreESZ_SZ_EEEEENS7_6detail26Sm90ImplicitGemmTileTraitsINSA_20SM90_TMA_LOAD_IM2COLENSA_14ComposedLayoutINSA_7SwizzleILi2ELi4ELi3EEENSA_18smem_ptr_flag_bitsILi16EEENSV_INSB_IJNSB_IJNSC_ILi8EEENSC_ILi16EEEEEENSB_IJSI_SD_EEENSB_IJSD_NSC_ILi14EEEEEEEEENSB_IJNSB_IJSI_NSC_ILi256EEEEEENSB_IJSD_SW_EEENSB_IJSW_NSC_ILi4096EEEEEEEEEEEEEvEENS13_INSA_13SM90_TMA_LOADENS15_INS16_ILi3ELi4ELi3EEES19_NSV_INSB_IJNSB_IJNSC_ILi64EEENSC_ILi2EEEEEENSB_IJS1A_NSC_ILi4EEEEEES1F_EEENSB_IJNSB_IJSD_NSC_ILi2048EEEEEENSB_IJS1S_NSC_ILi512EEEEEES1L_EEEEEEEvEEEENS_8epilogue10collective6detail29Sm90TmaWarpSpecializedAdapterINS28_15DefaultEpilogueISL_NSB_IJNSB_IJlllEEESD_SW_EEES2D_NS27_6thread17LinearCombinationISL_Li1EffLNS2E_9ScaleType4KindE0ELNS_15FloatRoundStyleE2ESL_EENS_4gemm15EpilogueDefaultEEEEEvvEEEEvNT_6ParamsE --------------------------
	.section	.nv.constant0._ZN7cutlass13device_kernelINS_4conv6kernel13ConvUniversalINS1_16ConvProblemShapeILNS1_8OperatorE1ELi2EEENS1_10collective14CollectiveConvINS1_46MainloopSm90TmaGmmaWarpSpecializedImplicitGemmILS5_1ELi14ELi2EN4cute5tupleIJNSA_1CILi1EEESD_SD_EEENS1_36KernelImplicitTmaWarpSpecializedSm90ELi1EEENSB_IJNSC_ILi128EEESH_NSB_IJNSC_ILi32EEEEEEEEENS_6half_tESL_NSA_8TiledMMAINSA_8MMA_AtomIJNSA_4SM904GMMA26MMA_64x128x16_F32F16F16_SSILNSP_5MajorE0ELSR_1ELNSP_7ScaleInE1ELSS_1EEEEEENSA_6LayoutISE_NSB_IJNSC_ILi0EEESW_SW_EEEEENSB_IJNSA_10UnderscoreESZ_SZ_EEEEENS7_6detail26Sm90ImplicitGemmTileTraitsINSA_20SM90_TMA_LOAD_IM2COLENSA_14ComposedLayoutINSA_7SwizzleILi2ELi4ELi3EEENSA_18smem_ptr_flag_bitsILi16EEENSV_INSB_IJNSB_IJNSC_ILi8EEENSC_ILi16EEEEEENSB_IJSI_SD_EEENSB_IJSD_NSC_ILi14EEEEEEEEENSB_IJNSB_IJSI_NSC_ILi256EEEEEENSB_IJSD_SW_EEENSB_IJSW_NSC_ILi4096EEEEEEEEEEEEEvEENS13_INSA_13SM90_TMA_LOADENS15_INS16_ILi3ELi4ELi3EEES19_NSV_INSB_IJNSB_IJNSC_ILi64EEENSC_ILi2EEEEEENSB_IJS1A_NSC_ILi4EEEEEES1F_EEENSB_IJNSB_IJSD_NSC_ILi2048EEEEEENSB_IJS1S_NSC_ILi512EEEEEES1L_EEEEEEEvEEEENS_8epilogue10collective6detail29Sm90TmaWarpSpecializedAdapterINS28_15DefaultEpilogueISL_NSB_IJNSB_IJlllEEESD_SW_EEES2D_NS27_6thread17LinearCombinationISL_Li1EffLNS2E_9ScaleType4KindE0ELNS_15FloatRoundStyleE2ESL_EENS_4gemm15EpilogueDefaultEEEEEvvEEEEvNT_6ParamsE,"a",@progbits
	.sectionflags	@""
	.align	4
.nv.constant0._ZN7cutlass13device_kernelINS_4conv6kernel13ConvUniversalINS1_16ConvProblemShapeILNS1_8OperatorE1ELi2EEENS1_10collective14CollectiveConvINS1_46MainloopSm90TmaGmmaWarpSpecializedImplicitGemmILS5_1ELi14ELi2EN4cute5tupleIJNSA_1CILi1EEESD_SD_EEENS1_36KernelImplicitTmaWarpSpecializedSm90ELi1EEENSB_IJNSC_ILi128EEESH_NSB_IJNSC_ILi32EEEEEEEEENS_6half_tESL_NSA_8TiledMMAINSA_8MMA_AtomIJNSA_4SM904GMMA26MMA_64x128x16_F32F16F16_SSILNSP_5MajorE0ELSR_1ELNSP_7ScaleInE1ELSS_1EEEEEENSA_6LayoutISE_NSB_IJNSC_ILi0EEESW_SW_EEEEENSB_IJNSA_10UnderscoreESZ_SZ_EEEEENS7_6detail26Sm90ImplicitGemmTileTraitsINSA_20SM90_TMA_LOAD_IM2COLENSA_14ComposedLayoutINSA_7SwizzleILi2ELi4ELi3EEENSA_18smem_ptr_flag_bitsILi16EEENSV_INSB_IJNSB_IJNSC_ILi8EEENSC_ILi16EEEEEENSB_IJSI_SD_EEENSB_IJSD_NSC_ILi14EEEEEEEEENSB_IJNSB_IJSI_NSC_ILi256EEEEEENSB_IJSD_SW_EEENSB_IJSW_NSC_ILi4096EEEEEEEEEEEEEvEENS13_INSA_13SM90_TMA_LOADENS15_INS16_ILi3ELi4ELi3EEES19_NSV_INSB_IJNSB_IJNSC_ILi64EEENSC_ILi2EEEEEENSB_IJS1A_NSC_ILi4EEEEEES1F_EEENSB_IJNSB_IJSD_NSC_ILi2048EEEEEENSB_IJS1S_NSC_ILi512EEEEEES1L_EEEEEEEvEEEENS_8epilogue10collective6detail29Sm90TmaWarpSpecializedAdapterINS28_15DefaultEpilogueISL_NSB_IJNSB_IJlllEEESD_SW_EEES2D_NS27_6thread17LinearCombinationISL_Li1EffLNS2E_9ScaleType4KindE0ELNS_15FloatRoundStyleE2ESL_EENS_4gemm15EpilogueDefaultEEEEEvvEEEEvNT_6ParamsE:
	.zero		1536


//--------------------- SYMBOLS --------------------------

	.type		.nv.reservedSmem.offset0,@object
	.size		.nv.reservedSmem.offset0,0x4
